def matmul_kernel(
    a_ptr,
    b_ptr,
    c_ptr,
    M,
    N,
    K,
    stride_am,
    stride_ak,
    stride_bk,
    stride_bn,
    stride_cm,
    stride_cn,
    BLOCK_M: tl.constexpr,
    BLOCK_N: tl.constexpr,
    BLOCK_K: tl.constexpr,
    GROUP_M: tl.constexpr,
):
    pid = tl.program_id(axis=0)
    num_pid_m = tl.cdiv(M, BLOCK_M)
    num_pid_n = tl.cdiv(N, BLOCK_N)
    num_pid_in_group = GROUP_M * num_pid_n
    group_id = pid // num_pid_in_group
    first_pid_m = group_id * GROUP_M
    group_size_m = min(num_pid_m - first_pid_m, GROUP_M)
    pid_m = first_pid_m + ((pid % num_pid_in_group) % group_size_m)
    pid_n = (pid % num_pid_in_group) // group_size_m

    offs_am = (pid_m * BLOCK_M + tl.arange(0, BLOCK_M)) % M
    offs_bn = (pid_n * BLOCK_N + tl.arange(0, BLOCK_N)) % N
    offs_k = tl.arange(0, BLOCK_K)
    a_ptrs = a_ptr + offs_am[:, None] * stride_am + offs_k[None, :] * stride_ak
    b_ptrs = b_ptr + offs_k[:, None] * stride_bk + offs_bn[None, :] * stride_bn

    acc = tl.zeros((BLOCK_M, BLOCK_N), dtype=tl.float32)
    for kk in range(0, tl.cdiv(K, BLOCK_K)):
        a = tl.load(a_ptrs, mask=offs_k[None, :] < K - kk * BLOCK_K, other=0.0)
        b = tl.load(b_ptrs, mask=offs_k[:, None] < K - kk * BLOCK_K, other=0.0)
        acc = tl.dot(a, b, acc)
        a_ptrs += BLOCK_K * stride_ak
        b_ptrs += BLOCK_K * stride_bk

    c = acc.to(c_ptr.dtype.element_ty)
    offs_cm = pid_m * BLOCK_M + tl.arange(0, BLOCK_M)
    offs_cn = pid_n * BLOCK_N + tl.arange(0, BLOCK_N)
    c_ptrs = c_ptr + offs_cm[:, None] * stride_cm + offs_cn[None, :] * stride_cn
    mask = (offs_cm[:, None] < M) & (offs_cn[None, :] < N)
    tl.store(c_ptrs, c, mask=mask)

# config = {"BLOCK_K": 32, "BLOCK_M": 64, "BLOCK_N": 64, "GROUP_M": 8, "arch": "sm_90", "dtype": "bf16", "num_ctas": 1, "num_stages": 3, "num_warps": 1}
# arch = sm_90


// ===== COMPILED SASS (sm_90a) =====

	.target	sm_90a

	.elftype	@"ET_EXEC"


//--------------------- .note.nv.tkinfo           --------------------------
	.section	.note.nv.tkinfo,"",@"SHT_NOTE"
	.sectionflags	@"SHF_NOTE_NV_TKINFO"
	.tkinfo
        /*0018*/ 	.word	0x00000002
        /*0030*/ 	.string	""
        /*0030*/ 	.string	"ptxas"
        /*0030*/ 	.string	"Cuda compilation tools, release 13.0, V13.0.88"
        /*0030*/ 	.string	"Build cuda_13.0.r13.0/compiler.36424714_0"
        /*0030*/ 	.string	"-v  -suppress-debug-info  -lineinfo  -arch sm_90a "



//--------------------- .note.nv.cuinfo           --------------------------
	.section	.note.nv.cuinfo,"",@"SHT_NOTE"
	.sectionflags	@"SHF_NOTE_NV_CUINFO"
        /*0018*/ 	.short	0x0002
        /*001a*/ 	.short	0x005a
        /*001c*/ 	.short	0x0082
	.zero		2


//--------------------- .nv.info                  --------------------------
	.section	.nv.info,"",@"SHT_CUDA_INFO"
	.align	4


	//----- nvinfo : EIATTR_REGCOUNT
	.align		4
        /*0000*/ 	.byte	0x04, 0x2f
        /*0002*/ 	.short	(.L_1 - .L_0)
	.align		4
.L_0:
        /*0004*/ 	.word	index@(matmul_kernel)
        /*0008*/ 	.word	0x000000ff


	//----- nvinfo : EIATTR_FRAME_SIZE
	.align		4
.L_1:
        /*000c*/ 	.byte	0x04, 0x11
        /*000e*/ 	.short	(.L_3 - .L_2)
	.align		4
.L_2:
        /*0010*/ 	.word	index@(matmul_kernel)
        /*0014*/ 	.word	0x00000458


	//----- nvinfo : EIATTR_MIN_STACK_SIZE
	.align		4
.L_3:
        /*0018*/ 	.byte	0x04, 0x12
        /*001a*/ 	.short	(.L_5 - .L_4)
	.align		4
.L_4:
        /*001c*/ 	.word	index@(matmul_kernel)
        /*0020*/ 	.word	0x00000458
.L_5:


//--------------------- .nv.compat                --------------------------
	.section	.nv.compat,"",@"SHT_CUDA_COMPAT_INFO"
	.align	4
        /*0000*/ 	.byte	0x02, 0x09, 0x01, 0x00, 0x02, 0x02, 0x01, 0x00, 0x02, 0x05, 0x05, 0x00, 0x03, 0x07, 0x01, 0x01
        /*0010*/ 	.byte	0x02, 0x03, 0x00, 0x00, 0x02, 0x06, 0x01, 0x00, 0x04, 0x0b, 0x08, 0x00, 0x00, 0x00, 0x00, 0x00
        /*0020*/ 	.byte	0x00, 0x00, 0x00, 0x00


//--------------------- .nv.info.matmul_kernel    --------------------------
	.section	.nv.info.matmul_kernel,"",@"SHT_CUDA_INFO"
	.sectionflags	@""
	.align	4


	//----- nvinfo : EIATTR_CUDA_API_VERSION
	.align		4
        /*0000*/ 	.byte	0x04, 0x37
        /*0002*/ 	.short	(.L_7 - .L_6)
.L_6:
        /*0004*/ 	.word	0x00000082


	//----- nvinfo : EIATTR_KPARAM_INFO
	.align		4
.L_7:
        /*0008*/ 	.byte	0x04, 0x17
        /*000a*/ 	.short	(.L_9 - .L_8)
.L_8:
        /*000c*/ 	.word	0x00000000
        /*0010*/ 	.short	0x000d
        /*0012*/ 	.short	0x0048
        /*0014*/ 	.byte	0x00, 0xf4, 0x21, 0x00


	//----- nvinfo : EIATTR_KPARAM_INFO
	.align		4
.L_9:
        /*0018*/ 	.byte	0x04, 0x17
        /*001a*/ 	.short	(.L_11 - .L_10)
.L_10:
        /*001c*/ 	.word	0x00000000
        /*0020*/ 	.short	0x000c
        /*0022*/ 	.short	0x0040
        /*0024*/ 	.byte	0x00, 0xf4, 0x21, 0x00


	//----- nvinfo : EIATTR_KPARAM_INFO
	.align		4
.L_11:
        /*0028*/ 	.byte	0x04, 0x17
        /*002a*/ 	.short	(.L_13 - .L_12)
.L_12:
        /*002c*/ 	.word	0x00000000
        /*0030*/ 	.short	0x000b
        /*0032*/ 	.short	0x0038
        /*0034*/ 	.byte	0x00, 0xf0, 0x11, 0x00


	//----- nvinfo : EIATTR_KPARAM_INFO
	.align		4
.L_13:
        /*0038*/ 	.byte	0x04, 0x17
        /*003a*/ 	.short	(.L_15 - .L_14)
.L_14:
        /*003c*/ 	.word	0x00000000
        /*0040*/ 	.short	0x000a
        /*0042*/ 	.short	0x0034
        /*0044*/ 	.byte	0x00, 0xf0, 0x11, 0x00


	//----- nvinfo : EIATTR_KPARAM_INFO
	.align		4
.L_15:
        /*0048*/ 	.byte	0x04, 0x17
        /*004a*/ 	.short	(.L_17 - .L_16)
.L_16:
        /*004c*/ 	.word	0x00000000
        /*0050*/ 	.short	0x0009
        /*0052*/ 	.short	0x0030
        /*0054*/ 	.byte	0x00, 0xf0, 0x11, 0x00


	//----- nvinfo : EIATTR_KPARAM_INFO
	.align		4
.L_17:
        /*0058*/ 	.byte	0x04, 0x17
        /*005a*/ 	.short	(.L_19 - .L_18)
.L_18:
        /*005c*/ 	.word	0x00000000
        /*0060*/ 	.short	0x0008
        /*0062*/ 	.short	0x002c
        /*0064*/ 	.byte	0x00, 0xf0, 0x11, 0x00


	//----- nvinfo : EIATTR_KPARAM_INFO
	.align		4
.L_19:
        /*0068*/ 	.byte	0x04, 0x17
        /*006a*/ 	.short	(.L_21 - .L_20)
.L_20:
        /*006c*/ 	.word	0x00000000
        /*0070*/ 	.short	0x0007
        /*0072*/ 	.short	0x0028
        /*0074*/ 	.byte	0x00, 0xf0, 0x11, 0x00


	//----- nvinfo : EIATTR_KPARAM_INFO
	.align		4
.L_21:
        /*0078*/ 	.byte	0x04, 0x17
        /*007a*/ 	.short	(.L_23 - .L_22)
.L_22:
        /*007c*/ 	.word	0x00000000
        /*0080*/ 	.short	0x0006
        /*0082*/ 	.short	0x0024
        /*0084*/ 	.byte	0x00, 0xf0, 0x11, 0x00


	//----- nvinfo : EIATTR_KPARAM_INFO
	.align		4
.L_23:
        /*0088*/ 	.byte	0x04, 0x17
        /*008a*/ 	.short	(.L_25 - .L_24)
.L_24:
        /*008c*/ 	.word	0x00000000
        /*0090*/ 	.short	0x0005
        /*0092*/ 	.short	0x0020
        /*0094*/ 	.byte	0x00, 0xf0, 0x11, 0x00


	//----- nvinfo : EIATTR_KPARAM_INFO
	.align		4
.L_25:
        /*0098*/ 	.byte	0x04, 0x17
        /*009a*/ 	.short	(.L_27 - .L_26)
.L_26:
        /*009c*/ 	.word	0x00000000
        /*00a0*/ 	.short	0x0004
        /*00a2*/ 	.short	0x001c
        /*00a4*/ 	.byte	0x00, 0xf0, 0x11, 0x00


	//----- nvinfo : EIATTR_KPARAM_INFO
	.align		4
.L_27:
        /*00a8*/ 	.byte	0x04, 0x17
        /*00aa*/ 	.short	(.L_29 - .L_28)
.L_28:
        /*00ac*/ 	.word	0x00000000
        /*00b0*/ 	.short	0x0003
        /*00b2*/ 	.short	0x0018
        /*00b4*/ 	.byte	0x00, 0xf0, 0x11, 0x00


	//----- nvinfo : EIATTR_KPARAM_INFO
	.align		4
.L_29:
        /*00b8*/ 	.byte	0x04, 0x17
        /*00ba*/ 	.short	(.L_31 - .L_30)
.L_30:
        /*00bc*/ 	.word	0x00000000
        /*00c0*/ 	.short	0x0002
        /*00c2*/ 	.short	0x0010
        /*00c4*/ 	.byte	0x00, 0xf4, 0x21, 0x00


	//----- nvinfo : EIATTR_KPARAM_INFO
	.align		4
.L_31:
        /*00c8*/ 	.byte	0x04, 0x17
        /*00ca*/ 	.short	(.L_33 - .L_32)
.L_32:
        /*00cc*/ 	.word	0x00000000
        /*00d0*/ 	.short	0x0001
        /*00d2*/ 	.short	0x0008
        /*00d4*/ 	.byte	0x00, 0xf4, 0x21, 0x00


	//----- nvinfo : EIATTR_KPARAM_INFO
	.align		4
.L_33:
        /*00d8*/ 	.byte	0x04, 0x17
        /*00da*/ 	.short	(.L_35 - .L_34)
.L_34:
        /*00dc*/ 	.word	0x00000000
        /*00e0*/ 	.short	0x0000
        /*00e2*/ 	.short	0x0000
        /*00e4*/ 	.byte	0x00, 0xf4, 0x21, 0x00


	//----- nvinfo : EIATTR_SPARSE_MMA_MASK
	.align		4
.L_35:
        /*00e8*/ 	.byte	0x03, 0x50
        /*00ea*/ 	.short	0x0000


	//----- nvinfo : EIATTR_MAXREG_COUNT
	.align		4
        /*00ec*/ 	.byte	0x03, 0x1b
        /*00ee*/ 	.short	0x00ff


	//----- nvinfo : EIATTR_NUM_BARRIERS
	.align		4
        /*00f0*/ 	.byte	0x02, 0x4c
        /*00f2*/ 	.byte	0x01
	.zero		1


	//----- nvinfo : EIATTR_ANNOTATIONS
	.align		4
        /*00f4*/ 	.byte	0x04, 0x55
        /*00f6*/ 	.short	(.L_37 - .L_36)


	//   ....[0]....
.L_36:
        /*00f8*/ 	.word	0x00000001
        /*00fc*/ 	.byte	0x40, 0x07, 0x00, 0x00, 0x01, 0x00, 0x00, 0x00, 0x70, 0x07, 0x00, 0x00, 0x01, 0x00, 0x00, 0x00
        /* <DEDUP_REMOVED lines=295> */
        /*137c*/ 	.byte	0xb0, 0xbb, 0x00, 0x00


	//----- nvinfo : EIATTR_MERCURY_ISA_VERSION
	.align		4
.L_37:
        /*1380*/ 	.byte	0x03, 0x5f
        /*1382*/ 	.short	0x0101


	//----- nvinfo : EIATTR_COOP_GROUP_MASK_REGIDS
	.align		4
        /*1384*/ 	.byte	0x04, 0x29
        /*1386*/ 	.short	(.L_39 - .L_38)


	//   ....[0]....
.L_38:
        /*1388*/ 	.word	0xffffffff


	//   ....[1]....
        /*138c*/ 	.word	0xffffffff


	//   ....[2]....
        /*1390*/ 	.word	0xffffffff


	//   ....[3]....
        /*1394*/ 	.word	0xffffffff


	//   ....[4]....
        /*1398*/ 	.word	0xffffffff


	//   ....[5]....
        /*139c*/ 	.word	0xffffffff


	//   ....[6]....
        /*13a0*/ 	.word	0xffffffff


	//   ....[7]....
        /*13a4*/ 	.word	0xffffffff


	//   ....[8]....
        /*13a8*/ 	.word	0xffffffff


	//   ....[9]....
        /*13ac*/ 	.word	0xffffffff


	//   ....[10]....
        /*13b0*/ 	.word	0xffffffff


	//   ....[11]....
        /*13b4*/ 	.word	0xffffffff


	//   ....[12]....
        /*13b8*/ 	.word	0xffffffff


	//   ....[13]....
        /*13bc*/ 	.word	0xffffffff


	//   ....[14]....
        /*13c0*/ 	.word	0xffffffff


	//   ....[15]....
        /*13c4*/ 	.word	0xffffffff


	//   ....[16]....
        /*13c8*/ 	.word	0xffffffff


	//   ....[17]....
        /*13cc*/ 	.word	0xffffffff


	//   ....[18]....
        /*13d0*/ 	.word	0xffffffff


	//   ....[19]....
        /*13d4*/ 	.word	0xffffffff


	//   ....[20]....
        /*13d8*/ 	.word	0xffffffff


	//   ....[21]....
        /*13dc*/ 	.word	0xffffffff


	//   ....[22]....
        /*13e0*/ 	.word	0xffffffff


	//   ....[23]....
        /*13e4*/ 	.word	0xffffffff


	//   ....[24]....
        /*13e8*/ 	.word	0xffffffff


	//   ....[25]....
        /*13ec*/ 	.word	0xffffffff


	//   ....[26]....
        /*13f0*/ 	.word	0xffffffff


	//   ....[27]....
        /*13f4*/ 	.word	0xffffffff


	//   ....[28]....
        /*13f8*/ 	.word	0xffffffff


	//   ....[29]....
        /*13fc*/ 	.word	0xffffffff


	//   ....[30]....
        /*1400*/ 	.word	0xffffffff


	//----- nvinfo : EIATTR_COOP_GROUP_INSTR_OFFSETS
	.align		4
.L_39:
        /*1404*/ 	.byte	0x04, 0x28
        /*1406*/ 	.short	(.L_41 - .L_40)


	//   ....[0]....
.L_40:
        /*1408*/ 	.word	0x0000bca0


	//   ....[1]....
        /*140c*/ 	.word	0x0000bcc0


	//   ....[2]....
        /*1410*/ 	.word	0x0000bce0


	//   ....[3]....
        /*1414*/ 	.word	0x0000bd00


	//   ....[4]....
        /*1418*/ 	.word	0x0000bd30


	//   ....[5]....
        /*141c*/ 	.word	0x0000bd50


	//   ....[6]....
        /*1420*/ 	.word	0x0000bd70


	//   ....[7]....
        /*1424*/ 	.word	0x0000bd90


	//   ....[8]....
        /*1428*/ 	.word	0x0000bdb0


	//   ....[9]....
        /*142c*/ 	.word	0x0000bdd0


	//   ....[10]....
        /*1430*/ 	.word	0x0000bdf0


	//   ....[11]....
        /*1434*/ 	.word	0x0000be10


	//   ....[12]....
        /*1438*/ 	.word	0x0000be40


	//   ....[13]....
        /*143c*/ 	.word	0x0000be70


	//   ....[14]....
        /*1440*/ 	.word	0x0000be90


	//   ....[15]....
        /*1444*/ 	.word	0x0000beb0


	//   ....[16]....
        /*1448*/ 	.word	0x0000bed0


	//   ....[17]....
        /*144c*/ 	.word	0x0000bef0


	//   ....[18]....
        /*1450*/ 	.word	0x0000bf10


	//   ....[19]....
        /*1454*/ 	.word	0x0000bf30


	//   ....[20]....
        /*1458*/ 	.word	0x0000bf50


	//   ....[21]....
        /*145c*/ 	.word	0x0000bf70


	//   ....[22]....
        /*1460*/ 	.word	0x0000bf90


	//   ....[23]....
        /*1464*/ 	.word	0x0000bfb0


	//   ....[24]....
        /*1468*/ 	.word	0x0000bfe0


	//   ....[25]....
        /*146c*/ 	.word	0x0000c000


	//   ....[26]....
        /*1470*/ 	.word	0x0000c020


	//   ....[27]....
        /*1474*/ 	.word	0x0000c040


	//   ....[28]....
        /*1478*/ 	.word	0x0000c060


	//   ....[29]....
        /*147c*/ 	.word	0x0000c080


	//   ....[30]....
        /*1480*/ 	.word	0x0000c150


	//----- nvinfo : EIATTR_EXIT_INSTR_OFFSETS
	.align		4
.L_41:
        /*1484*/ 	.byte	0x04, 0x1c
        /*1486*/ 	.short	(.L_43 - .L_42)


	//   ....[0]....
.L_42:
        /*1488*/ 	.word	0x0000ee20


	//   ....[1]....
        /*148c*/ 	.word	0x0000ee50


	//----- nvinfo : EIATTR_REQNTID
	.align		4
.L_43:
        /*1490*/ 	.byte	0x04, 0x10
        /*1492*/ 	.short	(.L_45 - .L_44)
.L_44:
        /*1494*/ 	.word	0x00000020
        /*1498*/ 	.word	0x00000001
        /*149c*/ 	.word	0x00000001


	//----- nvinfo : EIATTR_CBANK_PARAM_SIZE
	.align		4
.L_45:
        /*14a0*/ 	.byte	0x03, 0x19
        /*14a2*/ 	.short	0x0050


	//----- nvinfo : EIATTR_PARAM_CBANK
	.align		4
        /*14a4*/ 	.byte	0x04, 0x0a
        /*14a6*/ 	.short	(.L_47 - .L_46)
	.align		4
.L_46:
        /*14a8*/ 	.word	index@(.nv.constant0.matmul_kernel)
        /*14ac*/ 	.short	0x0210
        /*14ae*/ 	.short	0x0050


	//----- nvinfo : EIATTR_SW_WAR
	.align		4
.L_47:
        /*14b0*/ 	.byte	0x04, 0x36
        /*14b2*/ 	.short	(.L_49 - .L_48)
.L_48:
        /*14b4*/ 	.word	0x00000008
.L_49:


//--------------------- .nv.callgraph             --------------------------
	.section	.nv.callgraph,"",@"SHT_CUDA_CALLGRAPH"
	.align	4
	.sectionentsize	8
	.align		4
        /*0000*/ 	.word	0x00000000
	.align		4
        /*0004*/ 	.word	0xffffffff
	.align		4
        /*0008*/ 	.word	0x00000000
	.align		4
        /*000c*/ 	.word	0xfffffffe
	.align		4
        /*0010*/ 	.word	0x00000000
	.align		4
        /*0014*/ 	.word	0xfffffffd
	.align		4
        /*0018*/ 	.word	0x00000000
	.align		4
        /*001c*/ 	.word	0xfffffffc


//--------------------- .text.matmul_kernel       --------------------------
	.section	.text.matmul_kernel,"ax",@progbits
	.align	128
        .global         matmul_kernel
        .type           matmul_kernel,@function
        .size           matmul_kernel,(.L_x_3 - matmul_kernel)
        .other          matmul_kernel,@"STO_CUDA_ENTRY STV_DEFAULT"
matmul_kernel:
.text.matmul_kernel:
[----:B------:R-:W0:Y:S08]  /*0000*/  LDC R1, c[0x0][0x28] ;  /* 0x00000a00ff017b82 */ /* 0x000e300000000800 */
[----:B------:R-:W1:Y:S01]  /*0010*/  LDC.64 R2, c[0x0][0x228] ;  /* 0x00008a00ff027b82 */ /* 0x000e620000000a00 */
[----:B------:R-:W2:Y:S01]  /*0020*/  S2R R7, SR_CTAID.X ;  /* 0x0000000000077919 */ /* 0x000ea20000002500 */
[----:B0-----:R-:W-:Y:S01]  /*0030*/  VIADD R1, R1, 0xfffffba8 ;  /* 0xfffffba801017836 */ /* 0x001fe20000000000 */
[----:B------:R-:W-:Y:S01]  /*0040*/  ULDC.64 UR10, c[0x0][0x208] ;  /* 0x00008200000a7ab9 */ /* 0x000fe20000000a00 */
[----:B------:R-:W-:Y:S01]  /*0050*/  CS2R R44, SRZ ;  /* 0x00000000002c7805 */ /* 0x000fe2000001ff00 */
[----:B------:R-:W0:Y:S01]  /*0060*/  S2R R21, SR_TID.X ;  /* 0x0000000000157919 */ /* 0x000e220000002100 */
[----:B------:R-:W-:-:S02]  /*0070*/  CS2R R46, SRZ ;  /* 0x00000000002e7805 */ /* 0x000fc4000001ff00 */
[----:B------:R-:W-:Y:S01]  /*0080*/  CS2R R28, SRZ ;  /* 0x00000000001c7805 */ /* 0x000fe2000001ff00 */
[----:B------:R-:W3:Y:S01]  /*0090*/  LDC R20, c[0x0][0x230] ;  /* 0x00008c00ff147b82 */ /* 0x000ee20000000800 */
[----:B------:R-:W-:Y:S02]  /*00a0*/  CS2R R30, SRZ ;  /* 0x00000000001e7805 */ /* 0x000fe4000001ff00 */
[----:B------:R-:W-:Y:S02]  /*00b0*/  CS2R R32, SRZ ;  /* 0x0000000000207805 */ /* 0x000fe4000001ff00 */
[----:B------:R-:W-:Y:S02]  /*00c0*/  CS2R R34, SRZ ;  /* 0x0000000000227805 */ /* 0x000fe4000001ff00 */
[----:B------:R-:W-:Y:S02]  /*00d0*/  CS2R R36, SRZ ;  /* 0x0000000000247805 */ /* 0x000fe4000001ff00 */
[----:B------:R-:W-:-:S02]  /*00e0*/  CS2R R38, SRZ ;  /* 0x0000000000267805 */ /* 0x000fc4000001ff00 */
[----:B------:R-:W-:Y:S02]  /*00f0*/  CS2R R40, SRZ ;  /* 0x0000000000287805 */ /* 0x000fe4000001ff00 */
        /* <DEDUP_REMOVED lines=8> */
[----:B------:R-:W-:Y:S01]  /*0180*/  CS2R R58, SRZ ;  /* 0x00000000003a7805 */ /* 0x000fe2000001ff00 */
[----:B-1----:R-:W-:Y:S01]  /*0190*/  VIADD R0, R3, 0x3f ;  /* 0x0000003f03007836 */ /* 0x002fe20000000000 */
[----:B------:R-:W-:Y:S02]  /*01a0*/  CS2R R60, SRZ ;  /* 0x00000000003c7805 */ /* 0x000fe4000001ff00 */
[----:B------:R-:W-:-:S02]  /*01b0*/  CS2R R62, SRZ ;  /* 0x00000000003e7805 */ /* 0x000fc4000001ff00 */
[----:B------:R-:W-:Y:S02]  /*01c0*/  CS2R R88, SRZ ;  /* 0x0000000000587805 */ /* 0x000fe4000001ff00 */
[----:B------:R-:W-:Y:S02]  /*01d0*/  CS2R R90, SRZ ;  /* 0x00000000005a7805 */ /* 0x000fe4000001ff00 */
[----:B------:R-:W-:Y:S02]  /*01e0*/  SHF.R.S32.HI R5, RZ, 0x1f, R0 ;  /* 0x0000001fff057819 */ /* 0x000fe40000011400 */
[----:B------:R-:W-:Y:S02]  /*01f0*/  CS2R R84, SRZ ;  /* 0x0000000000547805 */ /* 0x000fe4000001ff00 */
[----:B------:R-:W-:Y:S01]  /*0200*/  CS2R R86, SRZ ;  /* 0x0000000000567805 */ /* 0x000fe2000001ff00 */
[----:B---3--:R-:W-:Y:S01]  /*0210*/  VIADD R20, R20, 0x1f ;  /* 0x0000001f14147836 */ /* 0x008fe20000000000 */
[----:B------:R-:W-:-:S02]  /*0220*/  LEA.HI R5, R5, R0, RZ, 0x6 ;  /* 0x0000000005057211 */ /* 0x000fc400078f30ff */
[----:B------:R-:W-:Y:S02]  /*0230*/  CS2R R16, SRZ ;  /* 0x0000000000107805 */ /* 0x000fe4000001ff00 */
[----:B--2---:R-:W-:Y:S02]  /*0240*/  IABS R10, R7 ;  /* 0x00000007000a7213 */ /* 0x004fe40000000000 */
[----:B------:R-:W-:Y:S02]  /*0250*/  CS2R R18, SRZ ;  /* 0x0000000000127805 */ /* 0x000fe4000001ff00 */
[----:B------:R-:W-:Y:S02]  /*0260*/  SHF.R.S32.HI R5, RZ, 0x6, R5 ;  /* 0x00000006ff057819 */ /* 0x000fe40000011405 */
[----:B------:R-:W-:Y:S02]  /*0270*/  CS2R R14, SRZ ;  /* 0x00000000000e7805 */ /* 0x000fe4000001ff00 */
[----:B0-----:R-:W-:Y:S01]  /*0280*/  LOP3.LUT R168, R21, 0x1f, RZ, 0xc0, !PT ;  /* 0x0000001f15a87812 */ /* 0x001fe200078ec0ff */
[----:B------:R-:W-:-:S05]  /*0290*/  IMAD.SHL.U32 R6, R5, 0x8, RZ ;  /* 0x0000000805067824 */ /* 0x000fca00078e00ff */
[-C--:B------:R-:W-:Y:S02]  /*02a0*/  IABS R9, R6.reuse ;  /* 0x0000000600097213 */ /* 0x080fe40000000000 */
[----:B------:R-:W-:Y:S02]  /*02b0*/  IABS R12, R6 ;  /* 0x00000006000c7213 */ /* 0x000fe40000000000 */
[----:B------:R-:W0:Y:S08]  /*02c0*/  I2F.RP R0, R9 ;  /* 0x0000000900007306 */ /* 0x000e300000209400 */
[----:B0-----:R-:W0:Y:S02]  /*02d0*/  MUFU.RCP R0, R0 ;  /* 0x0000000000007308 */ /* 0x001e240000001000 */
[----:B0-----:R-:W-:-:S02]  /*02e0*/  VIADD R4, R0, 0xffffffe ;  /* 0x0ffffffe00047836 */ /* 0x001fc40000000000 */
[----:B------:R-:W-:-:S04]  /*02f0*/  IMAD.MOV R0, RZ, RZ, -R12 ;  /* 0x000000ffff007224 */ /* 0x000fc800078e0a0c */
[----:B------:R0:W1:Y:S02]  /*0300*/  F2I.FTZ.U32.TRUNC.NTZ R5, R4 ;  /* 0x0000000400057305 */ /* 0x000064000021f000 */
[----:B0-----:R-:W-:Y:S02]  /*0310*/  IMAD.MOV.U32 R4, RZ, RZ, RZ ;  /* 0x000000ffff047224 */ /* 0x001fe400078e00ff */
[----:B-1----:R-:W-:-:S04]  /*0320*/  IMAD.MOV R8, RZ, RZ, -R5 ;  /* 0x000000ffff087224 */ /* 0x002fc800078e0a05 */
[----:B------:R-:W-:Y:S02]  /*0330*/  IMAD R11, R8, R9, RZ ;  /* 0x00000009080b7224 */ /* 0x000fe400078e02ff */
[----:B------:R-:W-:Y:S02]  /*0340*/  IMAD.MOV.U32 R8, RZ, RZ, R10 ;  /* 0x000000ffff087224 */ /* 0x000fe400078e000a */
[----:B------:R-:W-:-:S06]  /*0350*/  IMAD.HI.U32 R5, R5, R11, R4 ;  /* 0x0000000b05057227 */ /* 0x000fcc00078e0004 */
[----:B------:R-:W-:-:S04]  /*0360*/  IMAD.HI.U32 R5, R5, R8, RZ ;  /* 0x0000000805057227 */ /* 0x000fc800078e00ff */
[----:B------:R-:W-:-:S05]  /*0370*/  IMAD R0, R5, R0, R8 ;  /* 0x0000000005007224 */ /* 0x000fca00078e0208 */
[----:B------:R-:W-:-:S13]  /*0380*/  ISETP.GT.U32.AND P1, PT, R9, R0, PT ;  /* 0x000000000900720c */ /* 0x000fda0003f24070 */
[----:B------:R-:W-:Y:S02]  /*0390*/  @!P1 IMAD.IADD R0, R0, 0x1, -R9 ;  /* 0x0000000100009824 */ /* 0x000fe400078e0a09 */
[----:B------:R-:W-:Y:S01]  /*03a0*/  @!P1 VIADD R5, R5, 0x1 ;  /* 0x0000000105059836 */ /* 0x000fe20000000000 */
[----:B------:R-:W-:Y:S02]  /*03b0*/  ISETP.NE.AND P1, PT, R6, RZ, PT ;  /* 0x000000ff0600720c */ /* 0x000fe40003f25270 */
[----:B------:R-:W-:Y:S02]  /*03c0*/  ISETP.GE.U32.AND P0, PT, R0, R9, PT ;  /* 0x000000090000720c */ /* 0x000fe40003f06070 */
[----:B------:R-:W-:-:S04]  /*03d0*/  LOP3.LUT R0, R7, R6, RZ, 0x3c, !PT ;  /* 0x0000000607007212 */ /* 0x000fc800078e3cff */
[----:B------:R-:W-:Y:S01]  /*03e0*/  ISETP.GE.AND P2, PT, R0, RZ, PT ;  /* 0x000000ff0000720c */ /* 0x000fe20003f46270 */
[----:B------:R-:W-:-:S06]  /*03f0*/  VIADD R0, R2, 0x3f ;  /* 0x0000003f02007836 */ /* 0x000fcc0000000000 */
[----:B------:R-:W-:-:S04]  /*0400*/  @P0 VIADD R5, R5, 0x1 ;  /* 0x0000000105050836 */ /* 0x000fc80000000000 */
[----:B------:R-:W-:Y:S01]  /*0410*/  IMAD.MOV.U32 R4, RZ, RZ, R5 ;  /* 0x000000ffff047224 */ /* 0x000fe200078e0005 */
[----:B------:R-:W-:-:S03]  /*0420*/  SHF.R.S32.HI R5, RZ, 0x1f, R0 ;  /* 0x0000001fff057819 */ /* 0x000fc60000011400 */
[----:B------:R-:W-:Y:S01]  /*0430*/  @!P2 IMAD.MOV R4, RZ, RZ, -R4 ;  /* 0x000000ffff04a224 */ /* 0x000fe200078e0a04 */
[----:B------:R-:W-:Y:S02]  /*0440*/  @!P1 LOP3.LUT R4, RZ, R6, RZ, 0x33, !PT ;  /* 0x00000006ff049212 */ /* 0x000fe400078e33ff */
[----:B------:R-:W-:-:S03]  /*0450*/  LEA.HI R5, R5, R0, RZ, 0x6 ;  /* 0x0000000005057211 */ /* 0x000fc600078f30ff */
[----:B------:R-:W-:Y:S02]  /*0460*/  IMAD.SHL.U32 R8, R4, 0x8, RZ ;  /* 0x0000000804087824 */ /* 0x000fe400078e00ff */
[----:B------:R-:W-:-:S03]  /*0470*/  IMAD.MOV R4, RZ, RZ, -R4 ;  /* 0x000000ffff047224 */ /* 0x000fc600078e0a04 */
[----:B------:R-:W-:Y:S01]  /*0480*/  LEA.HI.SX32 R5, R5, -R8, 0x1a ;  /* 0x8000000805057211 */ /* 0x000fe200078fd2ff */
[----:B------:R-:W-:-:S03]  /*0490*/  IMAD R6, R6, R4, R7 ;  /* 0x0000000406067224 */ /* 0x000fc600078e0207 */
[----:B------:R-:W-:Y:S02]  /*04a0*/  VIMNMX R13, R5, 0x8, PT ;  /* 0x00000008050d7848 */ /* 0x000fe40003fe0100 */
[----:B------:R-:W-:Y:S02]  /*04b0*/  IABS R11, R6 ;  /* 0x00000006000b7213 */ /* 0x000fe40000000000 */
[----:B------:R-:W-:-:S04]  /*04c0*/  IABS R9, R13 ;  /* 0x0000000d00097213 */ /* 0x000fc80000000000 */
[----:B------:R-:W0:Y:S08]  /*04d0*/  I2F.RP R0, R9 ;  /* 0x0000000900007306 */ /* 0x000e300000209400 */
[----:B0-----:R-:W0:Y:S02]  /*04e0*/  MUFU.RCP R0, R0 ;  /* 0x0000000000007308 */ /* 0x001e240000001000 */
[----:B0-----:R-:W-:-:S06]  /*04f0*/  VIADD R5, R0, 0xffffffe ;  /* 0x0ffffffe00057836 */ /* 0x001fcc0000000000 */
[----:B------:R-:W0:Y:S02]  /*0500*/  F2I.FTZ.U32.TRUNC.NTZ R5, R5 ;  /* 0x0000000500057305 */ /* 0x000e24000021f000 */
[----:B0-----:R-:W-:-:S04]  /*0510*/  IMAD.MOV R10, RZ, RZ, -R5 ;  /* 0x000000ffff0a7224 */ /* 0x001fc800078e0a05 */
[----:B------:R-:W-:Y:S01]  /*0520*/  IMAD.MOV.U32 R4, RZ, RZ, R10 ;  /* 0x000000ffff047224 */ /* 0x000fe200078e000a */
[----:B------:R-:W-:-:S03]  /*0530*/  IABS R10, R13 ;  /* 0x0000000d000a7213 */ /* 0x000fc60000000000 */
[----:B------:R-:W-:Y:S02]  /*0540*/  IMAD R7, R4, R9, RZ ;  /* 0x0000000904077224 */ /* 0x000fe400078e02ff */
[----:B------:R-:W-:Y:S02]  /*0550*/  IMAD.MOV.U32 R4, RZ, RZ, RZ ;  /* 0x000000ffff047224 */ /* 0x000fe400078e00ff */
[----:B------:R-:W-:Y:S02]  /*0560*/  IMAD.MOV R0, RZ, RZ, -R10 ;  /* 0x000000ffff007224 */ /* 0x000fe400078e0a0a */
[----:B------:R-:W-:-:S06]  /*0570*/  IMAD.HI.U32 R4, R5, R7, R4 ;  /* 0x0000000705047227 */ /* 0x000fcc00078e0004 */
[----:B------:R-:W-:-:S04]  /*0580*/  IMAD.HI.U32 R4, R4, R11, RZ ;  /* 0x0000000b04047227 */ /* 0x000fc800078e00ff */
[----:B------:R-:W-:Y:S01]  /*0590*/  IMAD R0, R4, R0, R11 ;  /* 0x0000000004007224 */ /* 0x000fe200078e020b */
[----:B------:R-:W-:-:S04]  /*05a0*/  CS2R R10, SRZ ;  /* 0x00000000000a7805 */ /* 0x000fc8000001ff00 */
[----:B------:R-:W-:-:S13]  /*05b0*/  ISETP.GT.U32.AND P1, PT, R9, R0, PT ;  /* 0x000000000900720c */ /* 0x000fda0003f24070 */
[----:B------:R-:W-:Y:S02]  /*05c0*/  @!P1 IMAD.IADD R0, R0, 0x1, -R9 ;  /* 0x0000000100009824 */ /* 0x000fe400078e0a09 */
[----:B------:R-:W-:Y:S01]  /*05d0*/  @!P1 VIADD R4, R4, 0x1 ;  /* 0x0000000104049836 */ /* 0x000fe20000000000 */
[----:B------:R-:W-:Y:S02]  /*05e0*/  ISETP.NE.AND P1, PT, R13, RZ, PT ;  /* 0x000000ff0d00720c */ /* 0x000fe40003f25270 */
[----:B------:R-:W-:Y:S02]  /*05f0*/  ISETP.GE.U32.AND P0, PT, R0, R9, PT ;  /* 0x000000090000720c */ /* 0x000fe40003f06070 */
[----:B------:R-:W-:-:S04]  /*0600*/  LOP3.LUT R0, R6, R13, RZ, 0x3c, !PT ;  /* 0x0000000d06007212 */ /* 0x000fc800078e3cff */
[----:B------:R-:W-:-:S07]  /*0610*/  ISETP.GE.AND P2, PT, R0, RZ, PT ;  /* 0x000000ff0000720c */ /* 0x000fce0003f46270 */
[----:B------:R-:W-:Y:S01]  /*0620*/  @P0 VIADD R4, R4, 0x1 ;  /* 0x0000000104040836 */ /* 0x000fe20000000000 */
[----:B------:R-:W-:-:S03]  /*0630*/  ISETP.GE.AND P0, PT, R20, 0x20, PT ;  /* 0x000000201400780c */ /* 0x000fc60003f06270 */
[----:B------:R-:W-:Y:S01]  /*0640*/  IMAD.MOV.U32 R252, RZ, RZ, R4 ;  /* 0x000000fffffc7224 */ /* 0x000fe200078e0004 */
[----:B------:R-:W-:-:S03]  /*0650*/  CS2R R4, SRZ ;  /* 0x0000000000047805 */ /* 0x000fc6000001ff00 */
[----:B------:R-:W-:Y:S01]  /*0660*/  @!P2 IMAD.MOV R252, RZ, RZ, -R252 ;  /* 0x000000fffffca224 */ /* 0x000fe200078e0afc */
[----:B------:R-:W-:-:S05]  /*0670*/  @!P1 LOP3.LUT R252, RZ, R13, RZ, 0x33, !PT ;  /* 0x0000000dfffc9212 */ /* 0x000fca00078e33ff */
[----:B------:R-:W-:Y:S02]  /*0680*/  IMAD.MOV R0, RZ, RZ, -R252 ;  /* 0x000000ffff007224 */ /* 0x000fe400078e0afc */
[----:B------:R-:W-:Y:S02]  /*0690*/  IMAD.SHL.U32 R252, R252, 0x40, RZ ;  /* 0x00000040fcfc7824 */ /* 0x000fe400078e00ff */
[----:B------:R-:W-:Y:S01]  /*06a0*/  IMAD R0, R13, R0, R6 ;  /* 0x000000000d007224 */ /* 0x000fe200078e0206 */
[----:B------:R-:W-:Y:S02]  /*06b0*/  CS2R R12, SRZ ;  /* 0x00000000000c7805 */ /* 0x000fe4000001ff00 */
[----:B------:R-:W-:Y:S01]  /*06c0*/  CS2R R6, SRZ ;  /* 0x0000000000067805 */ /* 0x000fe2000001ff00 */
[----:B------:R-:W-:Y:S02]  /*06d0*/  VIADD R69, R252, 0x1 ;  /* 0x00000001fc457836 */ /* 0x000fe40000000000 */
[----:B------:R-:W-:Y:S01]  /*06e0*/  IMAD.IADD R0, R8, 0x1, R0 ;  /* 0x0000000108007824 */ /* 0x000fe200078e0200 */
[----:B------:R-:W-:Y:S01]  /*06f0*/  CS2R R8, SRZ ;  /* 0x0000000000087805 */ /* 0x000fe2000001ff00 */
[----:B------:R-:W-:-:S02]  /*0700*/  VIADD R75, R252, 0x2 ;  /* 0x00000002fc4b7836 */ /* 0x000fc40000000000 */
[----:B------:R-:W-:Y:S02]  /*0710*/  IMAD R132, R0, 0x40, R168 ;  /* 0x0000004000847824 */ /* 0x000fe400078e02a8 */
[----:B------:R-:W-:Y:S02]  /*0720*/  VIADD R76, R252, 0x3 ;  /* 0x00000003fc4c7836 */ /* 0x000fe40000000000 */
[----:B------:R-:W-:Y:S01]  /*0730*/  VIADD R133, R132, 0x20 ;  /* 0x0000002084857836 */ /* 0x000fe20000000000 */
[----:B------:R0:W-:Y:S01]  /*0740*/  STL [R1+0x78], R132 ;  /* 0x0000788401007387 */ /* 0x0001e20000100800 */
[C---:B------:R-:W-:Y:S02]  /*0750*/  VIADD R77, R252.reuse, 0x4 ;  /* 0x00000004fc4d7836 */ /* 0x040fe40000000000 */
[C---:B------:R-:W-:Y:S01]  /*0760*/  VIADD R78, R252.reuse, 0x5 ;  /* 0x00000005fc4e7836 */ /* 0x040fe20000000000 */
[----:B------:R0:W-:Y:S01]  /*0770*/  STL [R1+0x7c], R133 ;  /* 0x00007c8501007387 */ /* 0x0001e20000100800 */
[----:B------:R-:W-:-:S02]  /*0780*/  VIADD R71, R252, 0x6 ;  /* 0x00000006fc477836 */ /* 0x000fc40000000000 */
[C---:B------:R-:W-:Y:S02]  /*0790*/  VIADD R79, R252.reuse, 0x7 ;  /* 0x00000007fc4f7836 */ /* 0x040fe40000000000 */
[C---:B------:R-:W-:Y:S02]  /*07a0*/  VIADD R73, R252.reuse, 0x8 ;  /* 0x00000008fc497836 */ /* 0x040fe40000000000 */
[C---:B------:R-:W-:Y:S02]  /*07b0*/  VIADD R81, R252.reuse, 0x9 ;  /* 0x00000009fc517836 */ /* 0x040fe40000000000 */
[C---:B------:R-:W-:Y:S02]  /*07c0*/  VIADD R80, R252.reuse, 0xa ;  /* 0x0000000afc507836 */ /* 0x040fe40000000000 */
[C---:B------:R-:W-:Y:S02]  /*07d0*/  VIADD R22, R252.reuse, 0xb ;  /* 0x0000000bfc167836 */ /* 0x040fe40000000000 */
        /* <DEDUP_REMOVED lines=51> */
[----:B------:R-:W-:Y:S01]  /*0b10*/  VIADD R131, R252, 0x3f ;  /* 0x0000003ffc837836 */ /* 0x000fe20000000000 */
[----:B0-----:R-:W-:Y:S06]  /*0b20*/  @!P0 BRA `(.L_x_0) ;  /* 0x000000b000108947 */ /* 0x001fec0003800000 */
[----:B------:R-:W-:Y:S01]  /*0b30*/  IABS R12, R2 ;  /* 0x00000002000c7213 */ /* 0x000fe20000000000 */
[----:B------:R-:W0:Y:S01]  /*0b40*/  LDC.64 R246, c[0x0][0x218] ;  /* 0x00008600fff67b82 */ /* 0x000e220000000a00 */
[----:B------:R-:W-:Y:S01]  /*0b50*/  IABS R5, R3 ;  /* 0x0000000300057213 */ /* 0x000fe20000000000 */
[----:B------:R-:W-:Y:S01]  /*0b60*/  ULDC UR4, c[0x0][0x240] ;  /* 0x0000900000047ab9 */ /* 0x000fe20000000800 */
[----:B------:R-:W1:Y:S01]  /*0b70*/  I2F.RP R4, R12 ;  /* 0x0000000c00047306 */ /* 0x000e620000209400 */
[----:B------:R-:W-:Y:S01]  /*0b80*/  IABS R10, R132 ;  /* 0x00000084000a7213 */ /* 0x000fe20000000000 */
[----:B------:R-:W-:Y:S01]  /*0b90*/  ULDC UR7, c[0x0][0x234] ;  /* 0x00008d0000077ab9 */ /* 0x000fe20000000800 */
[----:B------:R-:W-:Y:S01]  /*0ba0*/  ISETP.GE.AND P4, PT, R133, RZ, PT ;  /* 0x000000ff8500720c */ /* 0x000fe20003f86270 */
[----:B------:R-:W-:Y:S01]  /*0bb0*/  ULDC UR6, c[0x0][0x23c] ;  /* 0x00008f0000067ab9 */ /* 0x000fe20000000800 */
[----:B------:R-:W-:Y:S01]  /*0bc0*/  IABS R14, R128 ;  /* 0x00000080000e7213 */ /* 0x000fe20000000000 */
[----:B------:R-:W-:Y:S01]  /*0bd0*/  ULDC UR8, c[0x0][0x230] ;  /* 0x00008c0000087ab9 */ /* 0x000fe20000000800 */
[----:B------:R-:W-:Y:S01]  /*0be0*/  ISETP.GE.AND P2, PT, R131, RZ, PT ;  /* 0x000000ff8300720c */ /* 0x000fe20003f46270 */
[----:B------:R-:W2:Y:S01]  /*0bf0*/  I2F.RP R0, R5 ;  /* 0x0000000500007306 */ /* 0x000ea20000209400 */
[----:B------:R-:W-:-:S02]  /*0c00*/  IABS R13, R25 ;  /* 0x00000019000d7213 */ /* 0x000fc40000000000 */
[----:B------:R-:W-:Y:S02]  /*0c10*/  CS2R R164, SRZ ;  /* 0x0000000000a47805 */ /* 0x000fe4000001ff00 */
[----:B------:R-:W-:Y:S02]  /*0c20*/  IABS R15, R126 ;  /* 0x0000007e000f7213 */ /* 0x000fe40000000000 */
[----:B------:R-:W-:Y:S02]  /*0c30*/  CS2R R166, SRZ ;  /* 0x0000000000a67805 */ /* 0x000fe4000001ff00 */
[----:B------:R-:W-:Y:S02]  /*0c40*/  IABS R17, R123 ;  /* 0x0000007b00117213 */ /* 0x000fe40000000000 */
[----:B------:R-:W-:Y:S02]  /*0c50*/  CS2R R160, SRZ ;  /* 0x0000000000a07805 */ /* 0x000fe4000001ff00 */
[----:B------:R-:W-:Y:S01]  /*0c60*/  IABS R16, R124 ;  /* 0x0000007c00107213 */ /* 0x000fe20000000000 */
[----:B-1----:R-:W1:Y:S01]  /*0c70*/  MUFU.RCP R4, R4 ;  /* 0x0000000400047308 */ /* 0x002e620000001000 */
[----:B------:R-:W-:-:S02]  /*0c80*/  ISETP.GE.AND P6, PT, R130, RZ, PT ;  /* 0x000000ff8200720c */ /* 0x000fc40003fc6270 */
[----:B------:R-:W-:Y:S02]  /*0c90*/  CS2R R162, SRZ ;  /* 0x0000000000a27805 */ /* 0x000fe4000001ff00 */
[----:B------:R-:W-:Y:S02]  /*0ca0*/  IABS R19, R26 ;  /* 0x0000001a00137213 */ /* 0x000fe40000000000 */
[----:B------:R-:W-:Y:S02]  /*0cb0*/  CS2R R156, SRZ ;  /* 0x00000000009c7805 */ /* 0x000fe4000001ff00 */
[----:B------:R-:W-:Y:S02]  /*0cc0*/  IABS R29, R120 ;  /* 0x00000078001d7213 */ /* 0x000fe40000000000 */
[----:B------:R-:W-:Y:S02]  /*0cd0*/  CS2R R158, SRZ ;  /* 0x00000000009e7805 */ /* 0x000fe4000001ff00 */
[----:B------:R-:W-:Y:S01]  /*0ce0*/  IABS R30, R119 ;  /* 0x00000077001e7213 */ /* 0x000fe20000000000 */
[----:B--2---:R-:W2:Y:S01]  /*0cf0*/  MUFU.RCP R0, R0 ;  /* 0x0000000000007308 */ /* 0x004ea20000001000 */
[----:B------:R-:W-:-:S02]  /*0d00*/  IABS R32, R116 ;  /* 0x0000007400207213 */ /* 0x000fc40000000000 */
[----:B------:R-:W-:Y:S02]  /*0d10*/  CS2R R152, SRZ ;  /* 0x0000000000987805 */ /* 0x000fe4000001ff00 */
[----:B------:R-:W-:Y:S02]  /*0d20*/  IABS R31, R117 ;  /* 0x00000075001f7213 */ /* 0x000fe40000000000 */
[----:B------:R-:W-:Y:S02]  /*0d30*/  CS2R R154, SRZ ;  /* 0x00000000009a7805 */ /* 0x000fe4000001ff00 */
[----:B------:R-:W-:Y:S02]  /*0d40*/  IABS R33, R115 ;  /* 0x0000007300217213 */ /* 0x000fe40000000000 */
[----:B------:R-:W-:Y:S02]  /*0d50*/  CS2R R148, SRZ ;  /* 0x0000000000947805 */ /* 0x000fe4000001ff00 */
[----:B------:R-:W-:-:S02]  /*0d60*/  IABS R34, R114 ;  /* 0x0000007200227213 */ /* 0x000fc40000000000 */
[----:B------:R-:W-:Y:S01]  /*0d70*/  CS2R R150, SRZ ;  /* 0x0000000000967805 */ /* 0x000fe2000001ff00 */
[----:B-1----:R-:W-:Y:S01]  /*0d80*/  VIADD R8, R4, 0xffffffe ;  /* 0x0ffffffe04087836 */ /* 0x002fe20000000000 */
[----:B------:R-:W-:Y:S02]  /*0d90*/  IABS R4, R133 ;  /* 0x0000008500047213 */ /* 0x000fe40000000000 */
[----:B------:R-:W-:Y:S02]  /*0da0*/  CS2R R144, SRZ ;  /* 0x0000000000907805 */ /* 0x000fe4000001ff00 */
[----:B------:R-:W-:Y:S01]  /*0db0*/  IABS R35, R112 ;  /* 0x0000007000237213 */ /* 0x000fe20000000000 */
[----:B------:R1:W3:Y:S01]  /*0dc0*/  F2I.FTZ.U32.TRUNC.NTZ R9, R8 ;  /* 0x0000000800097305 */ /* 0x0002e2000021f000 */
[----:B------:R-:W-:Y:S02]  /*0dd0*/  IABS R38, R110 ;  /* 0x0000006e00267213 */ /* 0x000fe40000000000 */
[----:B------:R-:W-:-:S02]  /*0de0*/  CS2R R146, SRZ ;  /* 0x0000000000927805 */ /* 0x000fc4000001ff00 */
[----:B------:R-:W-:Y:S01]  /*0df0*/  IABS R40, R108 ;  /* 0x0000006c00287213 */ /* 0x000fe20000000000 */
[----:B--2---:R-:W-:Y:S01]  /*0e00*/  VIADD R6, R0, 0xffffffe ;  /* 0x0ffffffe00067836 */ /* 0x004fe20000000000 */
[----:B------:R-:W-:Y:S02]  /*0e10*/  IABS R39, R109 ;  /* 0x0000006d00277213 */ /* 0x000fe40000000000 */
[----:B------:R-:W-:Y:S02]  /*0e20*/  CS2R R140, SRZ ;  /* 0x00000000008c7805 */ /* 0x000fe4000001ff00 */
[----:B------:R-:W-:Y:S01]  /*0e30*/  IABS R43, R105 ;  /* 0x00000069002b7213 */ /* 0x000fe20000000000 */
[----:B------:R2:W4:Y:S01]  /*0e40*/  F2I.FTZ.U32.TRUNC.NTZ R7, R6 ;  /* 0x0000000600077305 */ /* 0x000522000021f000 */
[----:B-1----:R-:W-:Y:S01]  /*0e50*/  IMAD.MOV.U32 R8, RZ, RZ, RZ ;  /* 0x000000ffff087224 */ /* 0x002fe200078e00ff */
[----:B------:R-:W-:Y:S02]  /*0e60*/  IABS R41, R106 ;  /* 0x0000006a00297213 */ /* 0x000fe40000000000 */
[----:B------:R-:W-:-:S02]  /*0e70*/  CS2R R142, SRZ ;  /* 0x00000000008e7805 */ /* 0x000fc4000001ff00 */
[----:B------:R-:W-:Y:S02]  /*0e80*/  IABS R44, R104 ;  /* 0x00000068002c7213 */ /* 0x000fe40000000000 */
[----:B------:R-:W-:Y:S02]  /*0e90*/  CS2R R136, SRZ ;  /* 0x0000000000887805 */ /* 0x000fe4000001ff00 */
[----:B------:R-:W-:Y:S01]  /*0ea0*/  IABS R46, R102 ;  /* 0x00000066002e7213 */ /* 0x000fe20000000000 */
[----:B---3--:R-:W-:Y:S01]  /*0eb0*/  IMAD.MOV R11, RZ, RZ, -R9 ;  /* 0x000000ffff0b7224 */ /* 0x008fe200078e0a09 */
[----:B------:R-:W-:Y:S01]  /*0ec0*/  IABS R45, R103 ;  /* 0x00000067002d7213 */ /* 0x000fe20000000000 */
[----:B--2---:R-:W-:Y:S01]  /*0ed0*/  IMAD.MOV.U32 R6, RZ, RZ, RZ ;  /* 0x000000ffff067224 */ /* 0x004fe200078e00ff */
[----:B------:R-:W-:Y:S01]  /*0ee0*/  IABS R47, R51 ;  /* 0x00000033002f7213 */ /* 0x000fe20000000000 */
[----:B------:R-:W-:Y:S01]  /*0ef0*/  IMAD R11, R11, R12, RZ ;  /* 0x0000000c0b0b7224 */ /* 0x000fe200078e02ff */
[----:B------:R-:W-:-:S02]  /*0f00*/  IABS R53, R48 ;  /* 0x0000003000357213 */ /* 0x000fc40000000000 */
[----:B------:R-:W-:Y:S02]  /*0f10*/  CS2R R138, SRZ ;  /* 0x00000000008a7805 */ /* 0x000fe4000001ff00 */
[----:B------:R-:W-:Y:S01]  /*0f20*/  IABS R54, R50 ;  /* 0x0000003200367213 */ /* 0x000fe20000000000 */
[----:B------:R-:W-:Y:S01]  /*0f30*/  IMAD.HI.U32 R9, R9, R11, R8 ;  /* 0x0000000b09097227 */ /* 0x000fe200078e0008 */
[----:B------:R-:W-:Y:S02]  /*0f40*/  IABS R55, R99 ;  /* 0x0000006300377213 */ /* 0x000fe40000000000 */
[----:B------:R-:W-:Y:S02]  /*0f50*/  CS2R R134, SRZ ;  /* 0x0000000000867805 */ /* 0x000fe4000001ff00 */
[----:B------:R-:W-:Y:S01]  /*0f60*/  IABS R57, R98 ;  /* 0x0000006200397213 */ /* 0x000fe20000000000 */
[----:B------:R-:W-:Y:S01]  /*0f70*/  IMAD.MOV.U32 R8, RZ, RZ, R4 ;  /* 0x000000ffff087224 */ /* 0x000fe200078e0004 */
[----:B------:R-:W-:Y:S01]  /*0f80*/  IABS R59, R70 ;  /* 0x00000046003b7213 */ /* 0x000fe20000000000 */
[----:B------:R-:W-:Y:S01]  /*0f90*/  IMAD.MOV.U32 R4, RZ, RZ, R10 ;  /* 0x000000ffff047224 */ /* 0x000fe200078e000a */
[----:B------:R-:W-:Y:S01]  /*0fa0*/  IABS R10, R131 ;  /* 0x00000083000a7213 */ /* 0x000fe20000000000 */
[C---:B------:R-:W-:Y:S01]  /*0fb0*/  IMAD.HI.U32 R0, R9.reuse, R8, RZ ;  /* 0x0000000809007227 */ /* 0x040fe200078e00ff */
[----:B------:R-:W-:Y:S01]  /*0fc0*/  IABS R62, R97 ;  /* 0x00000061003e7213 */ /* 0x000fe20000000000 */
[----:B------:R-:W-:Y:S01]  /*0fd0*/  ULDC UR9, c[0x0][0x238] ;  /* 0x00008e0000097ab9 */ /* 0x000fe20000000800 */
[----:B------:R-:W-:Y:S01]  /*0fe0*/  IABS R64, R82 ;  /* 0x0000005200407213 */ /* 0x000fe20000000000 */
[----:B------:R-:W-:Y:S01]  /*0ff0*/  IMAD.MOV R11, RZ, RZ, -R0 ;  /* 0x000000ffff0b7224 */ /* 0x000fe200078e0a00 */
[----:B------:R-:W-:Y:S01]  /*1000*/  IABS R66, R74 ;  /* 0x0000004a00427213 */ /* 0x000fe20000000000 */
[----:B------:R-:W-:Y:S01]  /*1010*/  IMAD.HI.U32 R9, R9, R4, RZ ;  /* 0x0000000409097227 */ /* 0x000fe200078e00ff */
[----:B------:R-:W-:-:S02]  /*1020*/  IABS R88, R73 ;  /* 0x0000004900587213 */ /* 0x000fc40000000000 */
[----:B------:R-:W-:Y:S01]  /*1030*/  IABS R86, R81 ;  /* 0x0000005100567213 */ /* 0x000fe20000000000 */
[----:B----4-:R-:W-:Y:S01]  /*1040*/  IMAD.MOV R0, RZ, RZ, -R7 ;  /* 0x000000ffff007224 */ /* 0x010fe200078e0a07 */
[----:B------:R-:W-:Y:S01]  /*1050*/  IABS R90, R79 ;  /* 0x0000004f005a7213 */ /* 0x000fe20000000000 */
[----:B------:R-:W-:Y:S01]  /*1060*/  IMAD R8, R12, R11, R8 ;  /* 0x0000000b0c087224 */ /* 0x000fe200078e0208 */
[----:B------:R-:W-:Y:S01]  /*1070*/  IABS R92, R71 ;  /* 0x00000047005c7213 */ /* 0x000fe20000000000 */
[----:B------:R-:W-:Y:S01]  /*1080*/  IMAD.MOV R9, RZ, RZ, -R9 ;  /* 0x000000ffff097224 */ /* 0x000fe200078e0a09 */
[----:B------:R-:W-:Y:S01]  /*1090*/  IABS R94, R78 ;  /* 0x0000004e005e7213 */ /* 0x000fe20000000000 */
[----:B------:R-:W-:Y:S01]  /*10a0*/  IMAD R11, R0, R5, RZ ;  /* 0x00000005000b7224 */ /* 0x000fe200078e02ff */
[C---:B------:R-:W-:Y:S01]  /*10b0*/  ISETP.GT.U32.AND P0, PT, R12.reuse, R8, PT ;  /* 0x000000080c00720c */ /* 0x040fe20003f04070 */
[----:B------:R-:W-:Y:S02]  /*10c0*/  IMAD R9, R12, R9, R4 ;  /* 0x000000090c097224 */ /* 0x000fe400078e0204 */
[----:B------:R-:W-:Y:S01]  /*10d0*/  IMAD.HI.U32 R4, R7, R11, R6 ;  /* 0x0000000b07047227 */ /* 0x000fe200078e0006 */
[----:B------:R-:W-:-:S02]  /*10e0*/  IABS R11, R129 ;  /* 0x00000081000b7213 */ /* 0x000fc40000000000 */
[----:B------:R-:W-:Y:S01]  /*10f0*/  ISETP.GT.U32.AND P3, PT, R12, R9, PT ;  /* 0x000000090c00720c */ /* 0x000fe20003f64070 */
[----:B------:R-:W-:Y:S01]  /*1100*/  IMAD.MOV.U32 R6, RZ, RZ, R10 ;  /* 0x000000ffff067224 */ /* 0x000fe200078e000a */
[----:B------:R-:W-:Y:S01]  /*1110*/  IABS R10, R130 ;  /* 0x00000082000a7213 */ /* 0x000fe20000000000 */
[----:B------:R-:W-:Y:S01]  /*1120*/  IMAD.HI.U32 R37, R4, R40, RZ ;  /* 0x0000002804257227 */ /* 0x000fe200078e00ff */
[----:B------:R-:W-:-:S03]  /*1130*/  CS2R R130, SRZ ;  /* 0x0000000000827805 */ /* 0x000fc6000001ff00 */
[----:B------:R-:W-:-:S04]  /*1140*/  IMAD.HI.U32 R0, R4, R6, RZ ;  /* 0x0000000604007227 */ /* 0x000fc800078e00ff */
[----:B------:R-:W-:Y:S02]  /*1150*/  IMAD.MOV R7, RZ, RZ, -R0 ;  /* 0x000000ffff077224 */ /* 0x000fe400078e0a00 */
[----:B------:R-:W-:Y:S01]  /*1160*/  @!P0 IMAD.IADD R8, R8, 0x1, -R12 ;  /* 0x0000000108088824 */ /* 0x000fe200078e0a0c */
[----:B------:R-:W-:Y:S01]  /*1170*/  ISETP.GE.AND P0, PT, R129, RZ, PT ;  /* 0x000000ff8100720c */ /* 0x000fe20003f06270 */
[----:B------:R-:W-:Y:S02]  /*1180*/  IMAD R6, R5, R7, R6 ;  /* 0x0000000705067224 */ /* 0x000fe400078e0206 */
[----:B------:R-:W-:Y:S01]  /*1190*/  @!P3 IMAD.IADD R9, R9, 0x1, -R12 ;  /* 0x000000010909b824 */ /* 0x000fe200078e0a0c */
[----:B------:R-:W-:Y:S01]  /*11a0*/  ISETP.GT.U32.AND P1, PT, R12, R8, PT ;  /* 0x000000080c00720c */ /* 0x000fe20003f24070 */
[----:B------:R-:W-:Y:S01]  /*11b0*/  IMAD.HI.U32 R0, R4, R10, RZ ;  /* 0x0000000a04007227 */ /* 0x000fe200078e00ff */
[----:B------:R-:W-:Y:S02]  /*11c0*/  ISETP.GT.U32.AND P3, PT, R5, R6, PT ;  /* 0x000000060500720c */ /* 0x000fe40003f64070 */
[----:B------:R-:W-:Y:S01]  /*11d0*/  ISETP.GT.U32.AND P5, PT, R12, R9, PT ;  /* 0x000000090c00720c */ /* 0x000fe20003fa4070 */
[----:B------:R-:W-:-:S02]  /*11e0*/  IMAD.MOV R7, RZ, RZ, -R0 ;  /* 0x000000ffff077224 */ /* 0x000fc400078e0a00 */
[----:B------:R-:W-:-:S04]  /*11f0*/  IMAD.HI.U32 R0, R4, R11, RZ ;  /* 0x0000000b04007227 */ /* 0x000fc800078e00ff */
[----:B------:R-:W-:Y:S02]  /*1200*/  IMAD R7, R5, R7, R10 ;  /* 0x0000000705077224 */ /* 0x000fe400078e020a */
[--C-:B------:R-:W-:Y:S01]  /*1210*/  @!P1 IMAD.IADD R8, R8, 0x1, -R12.reuse ;  /* 0x0000000108089824 */ /* 0x100fe200078e0a0c */
[----:B------:R-:W-:Y:S01]  /*1220*/  ISETP.GE.AND P1, PT, R132, RZ, PT ;  /* 0x000000ff8400720c */ /* 0x000fe20003f26270 */
[----:B------:R-:W-:Y:S01]  /*1230*/  @!P3 IMAD.IADD R6, R6, 0x1, -R5 ;  /* 0x000000010606b824 */ /* 0x000fe200078e0a05 */
[----:B------:R-:W-:Y:S01]  /*1240*/  CS2R R132, SRZ ;  /* 0x0000000000847805 */ /* 0x000fe2000001ff00 */
[----:B------:R-:W-:Y:S01]  /*1250*/  @!P5 IMAD.IADD R9, R9, 0x1, -R12 ;  /* 0x000000010909d824 */ /* 0x000fe200078e0a0c */
[C---:B------:R-:W-:Y:S01]  /*1260*/  ISETP.GT.U32.AND P5, PT, R5.reuse, R7, PT ;  /* 0x000000070500720c */ /* 0x040fe20003fa4070 */
[----:B------:R-:W-:Y:S01]  /*1270*/  IMAD.MOV R10, RZ, RZ, -R0 ;  /* 0x000000ffff0a7224 */ /* 0x000fe200078e0a00 */
[----:B------:R-:W-:Y:S01]  /*1280*/  ISETP.GT.U32.AND P3, PT, R5, R6, PT ;  /* 0x000000060500720c */ /* 0x000fe20003f64070 */
[----:B------:R-:W-:-:S02]  /*1290*/  IMAD.MOV.U32 R0, RZ, RZ, R8 ;  /* 0x000000ffff007224 */ /* 0x000fc400078e0008 */
[----:B------:R-:W-:Y:S02]  /*12a0*/  IMAD.MOV.U32 R12, RZ, RZ, R9 ;  /* 0x000000ffff0c7224 */ /* 0x000fe400078e0009 */
[----:B------:R-:W-:Y:S01]  /*12b0*/  IMAD R8, R5, R10, R11 ;  /* 0x0000000a05087224 */ /* 0x000fe200078e020b */
[----:B------:R-:W-:Y:S01]  /*12c0*/  LOP3.LUT R11, RZ, R2, RZ, 0x33, !PT ;  /* 0x00000002ff0b7212 */ /* 0x000fe200078e33ff */
[----:B------:R-:W-:-:S04]  /*12d0*/  IMAD.HI.U32 R10, R4, R14, RZ ;  /* 0x0000000e040a7227 */ /* 0x000fc800078e00ff */
[----:B------:R-:W-:Y:S01]  /*12e0*/  @!P4 IMAD.MOV R0, RZ, RZ, -R0 ;  /* 0x000000ffff00c224 */ /* 0x000fe200078e0a00 */
[----:B------:R-:W-:Y:S01]  /*12f0*/  ISETP.GE.AND P4, PT, R25, RZ, PT ;  /* 0x000000ff1900720c */ /* 0x000fe20003f86270 */
[----:B------:R-:W-:Y:S01]  /*1300*/  @!P1 IMAD.MOV R12, RZ, RZ, -R12 ;  /* 0x000000ffff0c9224 */ /* 0x000fe200078e0a0c */
[----:B------:R-:W-:Y:S01]  /*1310*/  ISETP.NE.AND P1, PT, R2, RZ, PT ;  /* 0x000000ff0200720c */ /* 0x000fe20003f25270 */
[----:B------:R-:W-:Y:S01]  /*1320*/  IMAD.MOV R10, RZ, RZ, -R10 ;  /* 0x000000ffff0a7224 */ /* 0x000fe200078e0a0a */
[----:B------:R-:W-:Y:S01]  /*1330*/  IABS R25, R122 ;  /* 0x0000007a00197213 */ /* 0x000fe20000000000 */
[----:B------:R-:W-:Y:S01]  /*1340*/  IMAD.HI.U32 R9, R4, R13, RZ ;  /* 0x0000000d04097227 */ /* 0x000fe200078e00ff */
[C---:B------:R-:W-:Y:S02]  /*1350*/  SEL R2, R11.reuse, R0, !P1 ;  /* 0x000000000b027207 */ /* 0x040fe40004800000 */
[----:B------:R-:W-:Y:S01]  /*1360*/  SEL R0, R11, R12, !P1 ;  /* 0x0000000c0b007207 */ /* 0x000fe20004800000 */
[----:B------:R-:W-:Y:S01]  /*1370*/  @!P3 IMAD.IADD R6, R6, 0x1, -R5 ;  /* 0x000000010606b824 */ /* 0x000fe200078e0a05 */
[----:B------:R-:W-:Y:S01]  /*1380*/  IABS R11, R127 ;  /* 0x0000007f000b7213 */ /* 0x000fe20000000000 */
[C---:B------:R-:W-:Y:S01]  /*1390*/  IMAD R10, R5.reuse, R10, R14 ;  /* 0x0000000a050a7224 */ /* 0x040fe200078e020e */
[----:B------:R-:W-:Y:S01]  /*13a0*/  ISETP.GT.U32.AND P1, PT, R5, R8, PT ;  /* 0x000000080500720c */ /* 0x000fe20003f24070 */
[----:B------:R-:W-:Y:S01]  /*13b0*/  IMAD.MOV R12, RZ, RZ, -R9 ;  /* 0x000000ffff0c7224 */ /* 0x000fe200078e0a09 */
[----:B------:R-:W-:Y:S01]  /*13c0*/  ISETP.GE.AND P3, PT, R128, RZ, PT ;  /* 0x000000ff8000720c */ /* 0x000fe20003f66270 */
[----:B------:R-:W-:Y:S01]  /*13d0*/  @!P5 IMAD.IADD R7, R7, 0x1, -R5 ;  /* 0x000000010707d824 */ /* 0x000fe200078e0a05 */
[----:B------:R-:W-:Y:S01]  /*13e0*/  CS2R R128, SRZ ;  /* 0x0000000000807805 */ /* 0x000fe2000001ff00 */
[----:B------:R-:W-:Y:S01]  /*13f0*/  @!P2 IMAD.MOV R6, RZ, RZ, -R6 ;  /* 0x000000ffff06a224 */ /* 0x000fe200078e0a06 */
[C---:B------:R-:W-:Y:S01]  /*1400*/  ISETP.GT.U32.AND P2, PT, R5.reuse, R10, PT ;  /* 0x0000000a0500720c */ /* 0x040fe20003f44070 */
[C---:B------:R-:W-:Y:S01]  /*1410*/  IMAD R9, R5.reuse, R12, R13 ;  /* 0x0000000c05097224 */ /* 0x040fe200078e020d */
[----:B------:R-:W-:Y:S01]  /*1420*/  ISETP.GT.U32.AND P5, PT, R5, R7, PT ;  /* 0x000000070500720c */ /* 0x000fe20003fa4070 */
[----:B------:R-:W-:-:S02]  /*1430*/  IMAD.MOV.U32 R13, RZ, RZ, R11 ;  /* 0x000000ffff0d7224 */ /* 0x000fc400078e000b */
[----:B------:R-:W-:-:S04]  /*1440*/  IMAD.HI.U32 R12, R4, R15, RZ ;  /* 0x0000000f040c7227 */ /* 0x000fc800078e00ff */
[----:B------:R-:W-:-:S04]  /*1450*/  IMAD.HI.U32 R11, R4, R13, RZ ;  /* 0x0000000d040b7227 */ /* 0x000fc800078e00ff */
[----:B------:R-:W-:Y:S02]  /*1460*/  IMAD.MOV R14, RZ, RZ, -R11 ;  /* 0x000000ffff0e7224 */ /* 0x000fe400078e0a0b */
[----:B------:R-:W-:Y:S02]  /*1470*/  @!P2 IMAD.IADD R10, R10, 0x1, -R5 ;  /* 0x000000010a0aa824 */ /* 0x000fe400078e0a05 */
[----:B------:R-:W-:Y:S01]  /*1480*/  IMAD R11, R5, R14, R13 ;  /* 0x0000000e050b7224 */ /* 0x000fe200078e020d */
[----:B------:R-:W-:Y:S01]  /*1490*/  IABS R14, R125 ;  /* 0x0000007d000e7213 */ /* 0x000fe20000000000 */
[--C-:B------:R-:W-:Y:S01]  /*14a0*/  @!P5 IMAD.IADD R7, R7, 0x1, -R5.reuse ;  /* 0x000000010707d824 */ /* 0x100fe200078e0a05 */
[C---:B------:R-:W-:Y:S01]  /*14b0*/  ISETP.GT.U32.AND P5, PT, R5.reuse, R9, PT ;  /* 0x000000090500720c */ /* 0x040fe20003fa4070 */
[----:B------:R-:W-:Y:S01]  /*14c0*/  @!P1 IMAD.IADD R8, R8, 0x1, -R5 ;  /* 0x0000000108089824 */ /* 0x000fe200078e0a05 */
[----:B------:R-:W-:Y:S01]  /*14d0*/  ISETP.GT.U32.AND P2, PT, R5, R10, PT ;  /* 0x0000000a0500720c */ /* 0x000fe20003f44070 */
[----:B------:R-:W-:-:S03]  /*14e0*/  IMAD.HI.U32 R13, R4, R14, RZ ;  /* 0x0000000e040d7227 */ /* 0x000fc600078e00ff */
[C---:B------:R-:W-:Y:S01]  /*14f0*/  ISETP.GT.U32.AND P1, PT, R5.reuse, R8, PT ;  /* 0x000000080500720c */ /* 0x040fe20003f24070 */
[----:B------:R-:W-:Y:S02]  /*1500*/  IMAD.MOV R13, RZ, RZ, -R13 ;  /* 0x000000ffff0d7224 */ /* 0x000fe400078e0a0d */
[----:B------:R-:W-:Y:S02]  /*1510*/  IMAD.MOV R12, RZ, RZ, -R12 ;  /* 0x000000ffff0c7224 */ /* 0x000fe400078e0a0c */
[----:B------:R-:W-:Y:S02]  /*1520*/  IMAD R13, R5, R13, R14 ;  /* 0x0000000d050d7224 */ /* 0x000fe400078e020e */
[--C-:B------:R-:W-:Y:S02]  /*1530*/  @!P5 IMAD.IADD R9, R9, 0x1, -R5.reuse ;  /* 0x000000010909d824 */ /* 0x100fe400078e0a05 */
[----:B------:R-:W-:Y:S01]  /*1540*/  @!P2 IMAD.IADD R10, R10, 0x1, -R5 ;  /* 0x000000010a0aa824 */ /* 0x000fe200078e0a05 */
[C---:B------:R-:W-:Y:S01]  /*1550*/  ISETP.GT.U32.AND P2, PT, R5.reuse, R13, PT ;  /* 0x0000000d0500720c */ /* 0x040fe20003f44070 */
[C---:B------:R-:W-:Y:S01]  /*1560*/  IMAD R12, R5.reuse, R12, R15 ;  /* 0x0000000c050c7224 */ /* 0x040fe200078e020f */
[----:B------:R-:W-:Y:S01]  /*1570*/  ISETP.GT.U32.AND P5, PT, R5, R9, PT ;  /* 0x000000090500720c */ /* 0x000fe20003fa4070 */
[----:B------:R-:W-:-:S04]  /*1580*/  IMAD.HI.U32 R15, R4, R17, RZ ;  /* 0x00000011040f7227 */ /* 0x000fc800078e00ff */
[----:B------:R-:W-:Y:S01]  /*1590*/  @!P1 IMAD.IADD R8, R8, 0x1, -R5 ;  /* 0x0000000108089824 */ /* 0x000fe200078e0a05 */
[----:B------:R-:W-:Y:S01]  /*15a0*/  ISETP.GT.U32.AND P1, PT, R5, R11, PT ;  /* 0x0000000b0500720c */ /* 0x000fe20003f24070 */
[----:B------:R-:W-:Y:S02]  /*15b0*/  IMAD.MOV R18, RZ, RZ, -R15 ;  /* 0x000000ffff127224 */ /* 0x000fe400078e0a0f */
[----:B------:R-:W-:-:S04]  /*15c0*/  IMAD.HI.U32 R14, R4, R16, RZ ;  /* 0x00000010040e7227 */ /* 0x000fc800078e00ff */
[--C-:B------:R-:W-:Y:S02]  /*15d0*/  @!P2 IMAD.IADD R13, R13, 0x1, -R5.reuse ;  /* 0x000000010d0da824 */ /* 0x100fe400078e0a05 */
[----:B------:R-:W-:Y:S01]  /*15e0*/  @!P5 IMAD.IADD R9, R9, 0x1, -R5 ;  /* 0x000000010909d824 */ /* 0x000fe200078e0a05 */
[----:B------:R-:W-:Y:S01]  /*15f0*/  ISETP.GE.AND P5, PT, R126, RZ, PT ;  /* 0x000000ff7e00720c */ /* 0x000fe20003fa6270 */
[C---:B------:R-:W-:Y:S01]  /*1600*/  IMAD R15, R5.reuse, R18, R17 ;  /* 0x00000012050f7224 */ /* 0x040fe200078e0211 */
[----:B------:R-:W-:Y:S01]  /*1610*/  IABS R17, R27 ;  /* 0x0000001b00117213 */ /* 0x000fe20000000000 */
[----:B------:R-:W-:Y:S01]  /*1620*/  IMAD.MOV R14, RZ, RZ, -R14 ;  /* 0x000000ffff0e7224 */ /* 0x000fe200078e0a0e */
[----:B------:R-:W-:Y:S01]  /*1630*/  ISETP.GT.U32.AND P2, PT, R5, R13, PT ;  /* 0x0000000d0500720c */ /* 0x000fe20003f44070 */
[----:B------:R-:W-:Y:S01]  /*1640*/  @!P4 IMAD.MOV R9, RZ, RZ, -R9 ;  /* 0x000000ffff09c224 */ /* 0x000fe200078e0a09 */
[----:B------:R-:W-:Y:S01]  /*1650*/  ISETP.GE.AND P4, PT, R125, RZ, PT ;  /* 0x000000ff7d00720c */ /* 0x000fe20003f86270 */
[----:B------:R-:W-:-:S02]  /*1660*/  IMAD R14, R5, R14, R16 ;  /* 0x0000000e050e7224 */ /* 0x000fc400078e0210 */
[----:B------:R-:W-:Y:S01]  /*1670*/  @!P0 IMAD.MOV R8, RZ, RZ, -R8 ;  /* 0x000000ffff088224 */ /* 0x000fe200078e0a08 */
[----:B------:R-:W-:Y:S01]  /*1680*/  ISETP.GT.U32.AND P0, PT, R5, R12, PT ;  /* 0x0000000c0500720c */ /* 0x000fe20003f04070 */
[----:B------:R-:W-:-:S04]  /*1690*/  IMAD.HI.U32 R16, R4, R17, RZ ;  /* 0x0000001104107227 */ /* 0x000fc800078e00ff */
[--C-:B------:R-:W-:Y:S02]  /*16a0*/  @!P1 IMAD.IADD R11, R11, 0x1, -R5.reuse ;  /* 0x000000010b0b9824 */ /* 0x100fe400078e0a05 */
[----:B------:R-:W-:Y:S02]  /*16b0*/  IMAD.MOV R16, RZ, RZ, -R16 ;  /* 0x000000ffff107224 */ /* 0x000fe400078e0a10 */
[----:B------:R-:W-:Y:S01]  /*16c0*/  @!P2 IMAD.IADD R13, R13, 0x1, -R5 ;  /* 0x000000010d0da824 */ /* 0x000fe200078e0a05 */
[C---:B------:R-:W-:Y:S01]  /*16d0*/  ISETP.GT.U32.AND P1, PT, R5.reuse, R11, PT ;  /* 0x0000000b0500720c */ /* 0x040fe20003f24070 */
[----:B------:R-:W-:Y:S01]  /*16e0*/  IMAD R16, R5, R16, R17 ;  /* 0x0000001005107224 */ /* 0x000fe200078e0211 */
[----:B------:R-:W-:Y:S01]  /*16f0*/  ISETP.GE.AND P2, PT, R26, RZ, PT ;  /* 0x000000ff1a00720c */ /* 0x000fe20003f46270 */
[----:B------:R-:W-:Y:S01]  /*1700*/  @!P6 IMAD.MOV R7, RZ, RZ, -R7 ;  /* 0x000000ffff07e224 */ /* 0x000fe200078e0a07 */
[----:B------:R-:W-:Y:S01]  /*1710*/  ISETP.GE.AND P6, PT, R127, RZ, PT ;  /* 0x000000ff7f00720c */ /* 0x000fe20003fc6270 */
[----:B------:R-:W-:Y:S01]  /*1720*/  @!P4 IMAD.MOV R13, RZ, RZ, -R13 ;  /* 0x000000ffff0dc224 */ /* 0x000fe200078e0a0d */
[----:B------:R-:W-:Y:S01]  /*1730*/  ISETP.GT.U32.AND P4, PT, R5, R16, PT ;  /* 0x000000100500720c */ /* 0x000fe20003f84070 */
[----:B------:R-:W-:Y:S01]  /*1740*/  @!P0 IMAD.IADD R12, R12, 0x1, -R5 ;  /* 0x000000010c0c8824 */ /* 0x000fe200078e0a05 */
[----:B------:R-:W-:Y:S01]  /*1750*/  CS2R R126, SRZ ;  /* 0x00000000007e7805 */ /* 0x000fe2000001ff00 */
[----:B------:R-:W-:-:S03]  /*1760*/  IMAD.HI.U32 R17, R4, R19, RZ ;  /* 0x0000001304117227 */ /* 0x000fc600078e00ff */
[----:B------:R-:W-:Y:S01]  /*1770*/  ISETP.GT.U32.AND P0, PT, R5, R12, PT ;  /* 0x0000000c0500720c */ /* 0x000fe20003f04070 */
[----:B------:R-:W-:Y:S01]  /*1780*/  @!P1 IMAD.IADD R11, R11, 0x1, -R5 ;  /* 0x000000010b0b9824 */ /* 0x000fe200078e0a05 */
[----:B------:R-:W-:Y:S01]  /*1790*/  ISETP.GE.AND P1, PT, R123, RZ, PT ;  /* 0x000000ff7b00720c */ /* 0x000fe20003f26270 */
[----:B------:R-:W-:Y:S02]  /*17a0*/  IMAD.MOV R26, RZ, RZ, -R17 ;  /* 0x000000ffff1a7224 */ /* 0x000fe400078e0a11 */
[----:B------:R-:W-:Y:S01]  /*17b0*/  @!P6 IMAD.MOV R11, RZ, RZ, -R11 ;  /* 0x000000ffff0be224 */ /* 0x000fe200078e0a0b */
[----:B------:R-:W-:Y:S01]  /*17c0*/  ISETP.GE.AND P6, PT, R27, RZ, PT ;  /* 0x000000ff1b00720c */ /* 0x000fe20003fc6270 */
[----:B------:R-:W-:Y:S01]  /*17d0*/  @!P4 IMAD.IADD R16, R16, 0x1, -R5 ;  /* 0x000000011010c824 */ /* 0x000fe200078e0a05 */
[----:B------:R-:W-:Y:S01]  /*17e0*/  IABS R27, R121 ;  /* 0x00000079001b7213 */ /* 0x000fe20000000000 */
[----:B------:R-:W-:-:S03]  /*17f0*/  IMAD.HI.U32 R18, R4, R25, RZ ;  /* 0x0000001904127227 */ /* 0x000fc600078e00ff */
[C---:B------:R-:W-:Y:S01]  /*1800*/  ISETP.GT.U32.AND P4, PT, R5.reuse, R16, PT ;  /* 0x000000100500720c */ /* 0x040fe20003f84070 */
[----:B------:R-:W-:Y:S02]  /*1810*/  IMAD R17, R5, R26, R19 ;  /* 0x0000001a05117224 */ /* 0x000fe400078e0213 */
[----:B------:R-:W-:Y:S02]  /*1820*/  IMAD.MOV R18, RZ, RZ, -R18 ;  /* 0x000000ffff127224 */ /* 0x000fe400078e0a12 */
[----:B------:R-:W-:-:S04]  /*1830*/  IMAD.HI.U32 R19, R4, R27, RZ ;  /* 0x0000001b04137227 */ /* 0x000fc800078e00ff */
[----:B------:R-:W-:Y:S01]  /*1840*/  @!P0 IMAD.IADD R12, R12, 0x1, -R5 ;  /* 0x000000010c0c8824 */ /* 0x000fe200078e0a05 */
[C---:B------:R-:W-:Y:S01]  /*1850*/  ISETP.GT.U32.AND P0, PT, R5.reuse, R14, PT ;  /* 0x0000000e0500720c */ /* 0x040fe20003f04070 */
[C---:B------:R-:W-:Y:S02]  /*1860*/  IMAD R18, R5.reuse, R18, R25 ;  /* 0x0000001205127224 */ /* 0x040fe400078e0219 */
[----:B------:R-:W-:Y:S02]  /*1870*/  IMAD.MOV R28, RZ, RZ, -R19 ;  /* 0x000000ffff1c7224 */ /* 0x000fe400078e0a13 */
[----:B------:R-:W-:Y:S01]  /*1880*/  @!P5 IMAD.MOV R12, RZ, RZ, -R12 ;  /* 0x000000ffff0cd224 */ /* 0x000fe200078e0a0c */
[----:B------:R-:W-:Y:S01]  /*1890*/  ISETP.GT.U32.AND P5, PT, R5, R15, PT ;  /* 0x0000000f0500720c */ /* 0x000fe20003fa4070 */
[----:B------:R-:W-:-:S04]  /*18a0*/  IMAD.HI.U32 R25, R4, R29, RZ ;  /* 0x0000001d04197227 */ /* 0x000fc800078e00ff */
[C---:B------:R-:W-:Y:S02]  /*18b0*/  IMAD R19, R5.reuse, R28, R27 ;  /* 0x0000001c05137224 */ /* 0x040fe400078e021b */
[----:B------:R-:W-:Y:S02]  /*18c0*/  IMAD.MOV R28, RZ, RZ, -R25 ;  /* 0x000000ffff1c7224 */ /* 0x000fe400078e0a19 */
[----:B------:R-:W-:Y:S01]  /*18d0*/  @!P4 IMAD.IADD R16, R16, 0x1, -R5 ;  /* 0x000000011010c824 */ /* 0x000fe200078e0a05 */
[C---:B------:R-:W-:Y:S01]  /*18e0*/  ISETP.GT.U32.AND P4, PT, R5.reuse, R19, PT ;  /* 0x000000130500720c */ /* 0x040fe20003f84070 */
[----:B------:R-:W-:Y:S01]  /*18f0*/  IMAD R25, R5, R28, R29 ;  /* 0x0000001c05197224 */ /* 0x000fe200078e021d */
[----:B------:R-:W-:Y:S01]  /*1900*/  IABS R29, R118 ;  /* 0x00000076001d7213 */ /* 0x000fe20000000000 */
[----:B------:R-:W-:Y:S02]  /*1910*/  @!P6 IMAD.MOV R16, RZ, RZ, -R16 ;  /* 0x000000ffff10e224 */ /* 0x000fe400078e0a10 */
[--C-:B------:R-:W-:Y:S01]  /*1920*/  @!P5 IMAD.IADD R15, R15, 0x1, -R5.reuse ;  /* 0x000000010f0fd824 */ /* 0x100fe200078e0a05 */
[----:B------:R-:W-:Y:S01]  /*1930*/  ISETP.GT.U32.AND P6, PT, R5, R25, PT ;  /* 0x000000190500720c */ /* 0x000fe20003fc4070 */
[----:B------:R-:W-:-:S02]  /*1940*/  @!P0 IMAD.IADD R14, R14, 0x1, -R5 ;  /* 0x000000010e0e8824 */ /* 0x000fc400078e0a05 */
[C---:B------:R-:W-:Y:S01]  /*1950*/  IMAD.HI.U32 R26, R4.reuse, R30, RZ ;  /* 0x0000001e041a7227 */ /* 0x040fe200078e00ff */
[C---:B------:R-:W-:Y:S02]  /*1960*/  ISETP.GT.U32.AND P5, PT, R5.reuse, R15, PT ;  /* 0x0000000f0500720c */ /* 0x040fe40003fa4070 */
[----:B------:R-:W-:Y:S01]  /*1970*/  ISETP.GT.U32.AND P0, PT, R5, R14, PT ;  /* 0x0000000e0500720c */ /* 0x000fe20003f04070 */
[----:B------:R-:W-:Y:S01]  /*1980*/  @!P4 IMAD.IADD R19, R19, 0x1, -R5 ;  /* 0x000000011313c824 */ /* 0x000fe200078e0a05 */
[----:B------:R-:W-:Y:S01]  /*1990*/  ISETP.GE.AND P4, PT, R119, RZ, PT ;  /* 0x000000ff7700720c */ /* 0x000fe20003f86270 */
[----:B------:R-:W-:Y:S02]  /*19a0*/  IMAD.MOV R26, RZ, RZ, -R26 ;  /* 0x000000ffff1a7224 */ /* 0x000fe400078e0a1a */
[----:B------:R-:W-:-:S04]  /*19b0*/  IMAD.HI.U32 R27, R4, R29, RZ ;  /* 0x0000001d041b7227 */ /* 0x000fc800078e00ff */
[--C-:B------:R-:W-:Y:S01]  /*19c0*/  @!P6 IMAD.IADD R25, R25, 0x1, -R5.reuse ;  /* 0x000000011919e824 */ /* 0x100fe200078e0a05 */
[C---:B------:R-:W-:Y:S01]  /*19d0*/  ISETP.GT.U32.AND P6, PT, R5.reuse, R19, PT ;  /* 0x000000130500720c */ /* 0x040fe20003fc4070 */
[----:B------:R-:W-:Y:S02]  /*19e0*/  IMAD R26, R5, R26, R30 ;  /* 0x0000001a051a7224 */ /* 0x000fe400078e021e */
[----:B------:R-:W-:Y:S01]  /*19f0*/  @!P5 IMAD.IADD R15, R15, 0x1, -R5 ;  /* 0x000000010f0fd824 */ /* 0x000fe200078e0a05 */
[C---:B------:R-:W-:Y:S01]  /*1a00*/  ISETP.GT.U32.AND P5, PT, R5.reuse, R18, PT ;  /* 0x000000120500720c */ /* 0x040fe20003fa4070 */
[----:B------:R-:W-:Y:S02]  /*1a10*/  IMAD.MOV R30, RZ, RZ, -R27 ;  /* 0x000000ffff1e7224 */ /* 0x000fe400078e0a1b */
[----:B------:R-:W-:Y:S01]  /*1a20*/  @!P0 IMAD.IADD R14, R14, 0x1, -R5 ;  /* 0x000000010e0e8824 */ /* 0x000fe200078e0a05 */
[C---:B------:R-:W-:Y:S01]  /*1a30*/  ISETP.GT.U32.AND P0, PT, R5.reuse, R17, PT ;  /* 0x000000110500720c */ /* 0x040fe20003f04070 */
[----:B------:R-:W-:-:S02]  /*1a40*/  IMAD R27, R5, R30, R29 ;  /* 0x0000001e051b7224 */ /* 0x000fc400078e021d */
[----:B------:R-:W-:Y:S01]  /*1a50*/  @!P3 IMAD.MOV R10, RZ, RZ, -R10 ;  /* 0x000000ffff0ab224 */ /* 0x000fe200078e0a0a */
[----:B------:R-:W-:Y:S01]  /*1a60*/  ISETP.GE.AND P3, PT, R124, RZ, PT ;  /* 0x000000ff7c00720c */ /* 0x000fe20003f66270 */
[----:B------:R-:W-:Y:S01]  /*1a70*/  @!P6 IMAD.IADD R19, R19, 0x1, -R5 ;  /* 0x000000011313e824 */ /* 0x000fe200078e0a05 */
[----:B------:R-:W-:Y:S01]  /*1a80*/  ISETP.GT.U32.AND P6, PT, R5, R27, PT ;  /* 0x0000001b0500720c */ /* 0x000fe20003fc4070 */
[----:B------:R-:W-:Y:S01]  /*1a90*/  IMAD.HI.U32 R29, R4, R32, RZ ;  /* 0x00000020041d7227 */ /* 0x000fe200078e00ff */
[----:B------:R-:W-:-:S03]  /*1aa0*/  CS2R R124, SRZ ;  /* 0x00000000007c7805 */ /* 0x000fc6000001ff00 */
[----:B------:R-:W-:Y:S02]  /*1ab0*/  @!P5 IMAD.IADD R18, R18, 0x1, -R5 ;  /* 0x000000011212d824 */ /* 0x000fe400078e0a05 */
[----:B------:R-:W-:Y:S02]  /*1ac0*/  IMAD.MOV R29, RZ, RZ, -R29 ;  /* 0x000000ffff1d7224 */ /* 0x000fe400078e0a1d */
[----:B------:R-:W-:Y:S01]  /*1ad0*/  @!P0 IMAD.IADD R17, R17, 0x1, -R5 ;  /* 0x0000000111118824 */ /* 0x000fe200078e0a05 */
[----:B------:R-:W-:Y:S01]  /*1ae0*/  ISETP.GE.AND P0, PT, R121, RZ, PT ;  /* 0x000000ff7900720c */ /* 0x000fe20003f06270 */
[----:B------:R-:W-:Y:S01]  /*1af0*/  @!P1 IMAD.MOV R15, RZ, RZ, -R15 ;  /* 0x000000ffff0f9224 */ /* 0x000fe200078e0a0f */
[C---:B------:R-:W-:Y:S01]  /*1b00*/  ISETP.GT.U32.AND P1, PT, R5.reuse, R18, PT ;  /* 0x000000120500720c */ /* 0x040fe20003f24070 */
[----:B------:R-:W-:Y:S01]  /*1b10*/  IMAD R29, R5, R29, R32 ;  /* 0x0000001d051d7224 */ /* 0x000fe200078e0220 */
[----:B------:R-:W-:Y:S01]  /*1b20*/  IABS R32, R113 ;  /* 0x0000007100207213 */ /* 0x000fe20000000000 */
[----:B------:R-:W-:Y:S01]  /*1b30*/  @!P3 IMAD.MOV R14, RZ, RZ, -R14 ;  /* 0x000000ffff0eb224 */ /* 0x000fe200078e0a0e */
[----:B------:R-:W-:Y:S01]  /*1b40*/  ISETP.GE.AND P3, PT, R122, RZ, PT ;  /* 0x000000ff7a00720c */ /* 0x000fe20003f66270 */
[----:B------:R-:W-:Y:S01]  /*1b50*/  @!P6 IMAD.IADD R27, R27, 0x1, -R5 ;  /* 0x000000011b1be824 */ /* 0x000fe200078e0a05 */
[C---:B------:R-:W-:Y:S01]  /*1b60*/  ISETP.GT.U32.AND P6, PT, R5.reuse, R29, PT ;  /* 0x0000001d0500720c */ /* 0x040fe20003fc4070 */
[----:B------:R-:W-:Y:S01]  /*1b70*/  IMAD.HI.U32 R28, R4, R31, RZ ;  /* 0x0000001f041c7227 */ /* 0x000fe200078e00ff */
[----:B------:R-:W-:-:S02]  /*1b80*/  ISETP.GT.U32.AND P5, PT, R5, R17, PT ;  /* 0x000000110500720c */ /* 0x000fc40003fa4070 */
[----:B------:R-:W-:Y:S01]  /*1b90*/  CS2R R122, SRZ ;  /* 0x00000000007a7805 */ /* 0x000fe2000001ff00 */
[----:B------:R-:W-:-:S04]  /*1ba0*/  IMAD.HI.U32 R30, R4, R33, RZ ;  /* 0x00000021041e7227 */ /* 0x000fc800078e00ff */
[----:B------:R-:W-:Y:S01]  /*1bb0*/  @!P1 IMAD.IADD R18, R18, 0x1, -R5 ;  /* 0x0000000112129824 */ /* 0x000fe200078e0a05 */
[----:B------:R-:W-:Y:S01]  /*1bc0*/  ISETP.GE.AND P1, PT, R120, RZ, PT ;  /* 0x000000ff7800720c */ /* 0x000fe20003f26270 */
[----:B------:R-:W-:Y:S01]  /*1bd0*/  @!P0 IMAD.MOV R19, RZ, RZ, -R19 ;  /* 0x000000ffff138224 */ /* 0x000fe200078e0a13 */
[----:B------:R-:W-:Y:S01]  /*1be0*/  ISETP.GT.U32.AND P0, PT, R5, R27, PT ;  /* 0x0000001b0500720c */ /* 0x000fe20003f04070 */
[----:B------:R-:W-:Y:S01]  /*1bf0*/  IMAD.MOV R28, RZ, RZ, -R28 ;  /* 0x000000ffff1c7224 */ /* 0x000fe200078e0a1c */
[----:B------:R-:W-:Y:S01]  /*1c00*/  CS2R R120, SRZ ;  /* 0x0000000000787805 */ /* 0x000fe2000001ff00 */
[----:B------:R-:W-:Y:S02]  /*1c10*/  IMAD.MOV R30, RZ, RZ, -R30 ;  /* 0x000000ffff1e7224 */ /* 0x000fe400078e0a1e */
[----:B------:R-:W-:Y:S01]  /*1c20*/  @!P3 IMAD.MOV R18, RZ, RZ, -R18 ;  /* 0x000000ffff12b224 */ /* 0x000fe200078e0a12 */
[----:B------:R-:W-:Y:S01]  /*1c30*/  ISETP.GE.AND P3, PT, R118, RZ, PT ;  /* 0x000000ff7600720c */ /* 0x000fe20003f66270 */
[----:B------:R-:W-:Y:S01]  /*1c40*/  @!P6 IMAD.IADD R29, R29, 0x1, -R5 ;  /* 0x000000011d1de824 */ /* 0x000fe200078e0a05 */
[----:B------:R-:W-:Y:S01]  /*1c50*/  CS2R R118, SRZ ;  /* 0x0000000000767805 */ /* 0x000fe2000001ff00 */
[----:B------:R-:W-:-:S02]  /*1c60*/  IMAD R28, R5, R28, R31 ;  /* 0x0000001c051c7224 */ /* 0x000fc400078e021f */
[C---:B------:R-:W-:Y:S01]  /*1c70*/  IMAD R30, R5.reuse, R30, R33 ;  /* 0x0000001e051e7224 */ /* 0x040fe200078e0221 */
[----:B------:R-:W-:Y:S01]  /*1c80*/  ISETP.GT.U32.AND P6, PT, R5, R29, PT ;  /* 0x0000001d0500720c */ /* 0x000fe20003fc4070 */
[----:B------:R-:W-:-:S04]  /*1c90*/  IMAD.HI.U32 R31, R4, R34, RZ ;  /* 0x00000022041f7227 */ /* 0x000fc800078e00ff */
[----:B------:R-:W-:Y:S02]  /*1ca0*/  IMAD.MOV.U32 R33, RZ, RZ, R32 ;  /* 0x000000ffff217224 */ /* 0x000fe400078e0020 */
[----:B------:R-:W-:Y:S02]  /*1cb0*/  IMAD.MOV R31, RZ, RZ, -R31 ;  /* 0x000000ffff1f7224 */ /* 0x000fe400078e0a1f */
[----:B------:R-:W-:-:S04]  /*1cc0*/  IMAD.HI.U32 R32, R4, R33, RZ ;  /* 0x0000002104207227 */ /* 0x000fc800078e00ff */
[----:B------:R-:W-:Y:S02]  /*1cd0*/  IMAD R31, R5, R31, R34 ;  /* 0x0000001f051f7224 */ /* 0x000fe400078e0222 */
[----:B------:R-:W-:Y:S01]  /*1ce0*/  @!P0 IMAD.IADD R27, R27, 0x1, -R5 ;  /* 0x000000011b1b8824 */ /* 0x000fe200078e0a05 */
[C---:B------:R-:W-:Y:S01]  /*1cf0*/  ISETP.GT.U32.AND P0, PT, R5.reuse, R30, PT ;  /* 0x0000001e0500720c */ /* 0x040fe20003f04070 */
[----:B------:R-:W-:Y:S02]  /*1d00*/  IMAD.MOV R32, RZ, RZ, -R32 ;  /* 0x000000ffff207224 */ /* 0x000fe400078e0a20 */
[----:B------:R-:W-:Y:S01]  /*1d10*/  @!P3 IMAD.MOV R27, RZ, RZ, -R27 ;  /* 0x000000ffff1bb224 */ /* 0x000fe200078e0a1b */
[C---:B------:R-:W-:Y:S01]  /*1d20*/  ISETP.GT.U32.AND P3, PT, R5.reuse, R31, PT ;  /* 0x0000001f0500720c */ /* 0x040fe20003f64070 */
[----:B------:R-:W-:Y:S02]  /*1d30*/  IMAD R32, R5, R32, R33 ;  /* 0x0000002005207224 */ /* 0x000fe400078e0221 */
[--C-:B------:R-:W-:Y:S01]  /*1d40*/  @!P5 IMAD.IADD R17, R17, 0x1, -R5.reuse ;  /* 0x000000011111d824 */ /* 0x100fe200078e0a05 */
[----:B------:R-:W-:Y:S01]  /*1d50*/  ISETP.GT.U32.AND P5, PT, R5, R26, PT ;  /* 0x0000001a0500720c */ /* 0x000fe20003fa4070 */
[----:B------:R-:W-:Y:S01]  /*1d60*/  @!P6 IMAD.IADD R29, R29, 0x1, -R5 ;  /* 0x000000011d1de824 */ /* 0x000fe200078e0a05 */
[C---:B------:R-:W-:Y:S01]  /*1d70*/  ISETP.GT.U32.AND P6, PT, R5.reuse, R32, PT ;  /* 0x000000200500720c */ /* 0x040fe20003fc4070 */
[----:B------:R-:W-:Y:S01]  /*1d80*/  IMAD.MOV.U32 R34, RZ, RZ, R35 ;  /* 0x000000ffff227224 */ /* 0x000fe200078e0023 */
[----:B------:R-:W-:Y:S01]  /*1d90*/  IABS R35, R111 ;  /* 0x0000006f00237213 */ /* 0x000fe20000000000 */
[----:B------:R-:W-:Y:S01]  /*1da0*/  @!P2 IMAD.MOV R17, RZ, RZ, -R17 ;  /* 0x000000ffff11a224 */ /* 0x000fe200078e0a11 */
[----:B------:R-:W-:Y:S01]  /*1db0*/  ISETP.GT.U32.AND P2, PT, R5, R25, PT ;  /* 0x000000190500720c */ /* 0x000fe20003f44070 */
[----:B------:R-:W-:-:S04]  /*1dc0*/  IMAD.HI.U32 R33, R4, R34, RZ ;  /* 0x0000002204217227 */ /* 0x000fc800078e00ff */
[----:B------:R-:W-:Y:S02]  /*1dd0*/  @!P3 IMAD.IADD R31, R31, 0x1, -R5 ;  /* 0x000000011f1fb824 */ /* 0x000fe400078e0a05 */
[----:B------:R-:W-:Y:S02]  /*1de0*/  IMAD.MOV R33, RZ, RZ, -R33 ;  /* 0x000000ffff217224 */ /* 0x000fe400078e0a21 */
[----:B------:R-:W-:Y:S01]  /*1df0*/  @!P6 IMAD.IADD R32, R32, 0x1, -R5 ;  /* 0x000000012020e824 */ /* 0x000fe200078e0a05 */
[C---:B------:R-:W-:Y:S01]  /*1e00*/  ISETP.GT.U32.AND P6, PT, R5.reuse, R31, PT ;  /* 0x0000001f0500720c */ /* 0x040fe20003fc4070 */
[----:B------:R-:W-:Y:S02]  /*1e10*/  IMAD R33, R5, R33, R34 ;  /* 0x0000002105217224 */ /* 0x000fe400078e0222 */
[----:B------:R-:W-:-:S04]  /*1e20*/  IMAD.HI.U32 R34, R4, R35, RZ ;  /* 0x0000002304227227 */ /* 0x000fc800078e00ff */
[--C-:B------:R-:W-:Y:S01]  /*1e30*/  @!P2 IMAD.IADD R25, R25, 0x1, -R5.reuse ;  /* 0x000000011919a824 */ /* 0x100fe200078e0a05 */
[C---:B------:R-:W-:Y:S01]  /*1e40*/  ISETP.GT.U32.AND P2, PT, R5.reuse, R28, PT ;  /* 0x0000001c0500720c */ /* 0x040fe20003f44070 */
[----:B------:R-:W-:Y:S02]  /*1e50*/  IMAD.MOV R34, RZ, RZ, -R34 ;  /* 0x000000ffff227224 */ /* 0x000fe400078e0a22 */
[----:B------:R-:W-:Y:S02]  /*1e60*/  @!P5 IMAD.IADD R26, R26, 0x1, -R5 ;  /* 0x000000011a1ad824 */ /* 0x000fe400078e0a05 */
[----:B------:R-:W-:Y:S02]  /*1e70*/  IMAD R34, R5, R34, R35 ;  /* 0x0000002205227224 */ /* 0x000fe400078e0223 */
[----:B------:R-:W-:Y:S01]  /*1e80*/  @!P6 IMAD.IADD R31, R31, 0x1, -R5 ;  /* 0x000000011f1fe824 */ /* 0x000fe200078e0a05 */
[C---:B------:R-:W-:Y:S01]  /*1e90*/  ISETP.GT.U32.AND P5, PT, R5.reuse, R26, PT ;  /* 0x0000001a0500720c */ /* 0x040fe20003fa4070 */
[----:B------:R-:W-:Y:S01]  /*1ea0*/  IMAD.HI.U32 R35, R4, R38, RZ ;  /* 0x0000002604237227 */ /* 0x000fe200078e00ff */
[----:B------:R-:W-:-:S03]  /*1eb0*/  ISETP.GT.U32.AND P6, PT, R5, R34, PT ;  /* 0x000000220500720c */ /* 0x000fc60003fc4070 */
[----:B------:R-:W-:Y:S01]  /*1ec0*/  @!P2 IMAD.IADD R28, R28, 0x1, -R5 ;  /* 0x000000011c1ca824 */ /* 0x000fe200078e0a05 */
[----:B------:R-:W-:Y:S01]  /*1ed0*/  ISETP.GE.AND P2, PT, R116, RZ, PT ;  /* 0x000000ff7400720c */ /* 0x000fe20003f46270 */
[----:B------:R-:W-:Y:S02]  /*1ee0*/  IMAD.MOV R35, RZ, RZ, -R35 ;  /* 0x000000ffff237224 */ /* 0x000fe400078e0a23 */
[----:B------:R-:W-:Y:S01]  /*1ef0*/  @!P1 IMAD.MOV R25, RZ, RZ, -R25 ;  /* 0x000000ffff199224 */ /* 0x000fe200078e0a19 */
[C---:B------:R-:W-:Y:S01]  /*1f00*/  ISETP.GT.U32.AND P1, PT, R5.reuse, R28, PT ;  /* 0x0000001c0500720c */ /* 0x040fe20003f24070 */
[----:B------:R-:W-:Y:S02]  /*1f10*/  IMAD R35, R5, R35, R38 ;  /* 0x0000002305237224 */ /* 0x000fe400078e0226 */
[--C-:B------:R-:W-:Y:S01]  /*1f20*/  @!P5 IMAD.IADD R26, R26, 0x1, -R5.reuse ;  /* 0x000000011a1ad824 */ /* 0x100fe200078e0a05 */
[----:B------:R-:W-:Y:S01]  /*1f30*/  ISETP.GE.AND P5, PT, R117, RZ, PT ;  /* 0x000000ff7500720c */ /* 0x000fe20003fa6270 */
[----:B------:R-:W-:Y:S01]  /*1f40*/  @!P6 IMAD.IADD R34, R34, 0x1, -R5 ;  /* 0x000000012222e824 */ /* 0x000fe200078e0a05 */
[----:B------:R-:W-:Y:S01]  /*1f50*/  ISETP.GT.U32.AND P6, PT, R5, R35, PT ;  /* 0x000000230500720c */ /* 0x000fe20003fc4070 */
[----:B------:R-:W-:Y:S01]  /*1f60*/  IMAD.MOV R37, RZ, RZ, -R37 ;  /* 0x000000ffff257224 */ /* 0x000fe200078e0a25 */
[----:B------:R-:W-:Y:S01]  /*1f70*/  CS2R R116, SRZ ;  /* 0x0000000000747805 */ /* 0x000fe2000001ff00 */
[--C-:B------:R-:W-:Y:S01]  /*1f80*/  @!P0 IMAD.IADD R30, R30, 0x1, -R5.reuse ;  /* 0x000000011e1e8824 */ /* 0x100fe200078e0a05 */
[----:B------:R-:W-:Y:S01]  /*1f90*/  ISETP.GE.AND P0, PT, R113, RZ, PT ;  /* 0x000000ff7100720c */ /* 0x000fe20003f06270 */
[C---:B------:R-:W-:Y:S01]  /*1fa0*/  IMAD R37, R5.reuse, R37, R40 ;  /* 0x0000002505257224 */ /* 0x040fe200078e0228 */
[----:B------:R-:W-:Y:S01]  /*1fb0*/  IABS R40, R107 ;  /* 0x0000006b00287213 */ /* 0x000fe20000000000 */
[----:B------:R-:W-:Y:S01]  /*1fc0*/  @!P1 IMAD.IADD R28, R28, 0x1, -R5 ;  /* 0x000000011c1c9824 */ /* 0x000fe200078e0a05 */
[C---:B------:R-:W-:Y:S01]  /*1fd0*/  ISETP.GT.U32.AND P3, PT, R5.reuse, R30, PT ;  /* 0x0000001e0500720c */ /* 0x040fe20003f64070 */
[----:B------:R-:W-:Y:S01]  /*1fe0*/  @!P2 IMAD.MOV R29, RZ, RZ, -R29 ;  /* 0x000000ffff1da224 */ /* 0x000fe200078e0a1d */
[C---:B------:R-:W-:Y:S01]  /*1ff0*/  ISETP.GT.U32.AND P2, PT, R5.reuse, R33, PT ;  /* 0x000000210500720c */ /* 0x040fe20003f44070 */
[----:B------:R-:W-:Y:S01]  /*2000*/  @!P5 IMAD.MOV R28, RZ, RZ, -R28 ;  /* 0x000000ffff1cd224 */ /* 0x000fe200078e0a1c */
[----:B------:R-:W-:Y:S01]  /*2010*/  ISETP.GT.U32.AND P5, PT, R5, R32, PT ;  /* 0x000000200500720c */ /* 0x000fe20003fa4070 */
[----:B------:R-:W-:Y:S01]  /*2020*/  @!P6 IMAD.IADD R35, R35, 0x1, -R5 ;  /* 0x000000012323e824 */ /* 0x000fe200078e0a05 */
[----:B------:R-:W-:Y:S01]  /*2030*/  ISETP.GE.AND P1, PT, R114, RZ, PT ;  /* 0x000000ff7200720c */ /* 0x000fe20003f26270 */
[----:B------:R-:W-:-:S03]  /*2040*/  IMAD.HI.U32 R36, R4, R39, RZ ;  /* 0x0000002704247227 */ /* 0x000fc600078e00ff */
[----:B------:R-:W-:Y:S01]  /*2050*/  ISETP.GT.U32.AND P6, PT, R5, R35, PT ;  /* 0x000000230500720c */ /* 0x000fe20003fc4070 */
[----:B------:R-:W-:Y:S01]  /*2060*/  @!P4 IMAD.MOV R26, RZ, RZ, -R26 ;  /* 0x000000ffff1ac224 */ /* 0x000fe200078e0a1a */
[----:B------:R-:W-:Y:S01]  /*2070*/  ISETP.GE.AND P4, PT, R115, RZ, PT ;  /* 0x000000ff7300720c */ /* 0x000fe20003f86270 */
[----:B------:R-:W-:Y:S01]  /*2080*/  IMAD.HI.U32 R38, R4, R40, RZ ;  /* 0x0000002804267227 */ /* 0x000fe200078e00ff */
[----:B------:R-:W-:-:S03]  /*2090*/  CS2R R114, SRZ ;  /* 0x0000000000727805 */ /* 0x000fc6000001ff00 */
[----:B------:R-:W-:Y:S02]  /*20a0*/  IMAD.MOV R36, RZ, RZ, -R36 ;  /* 0x000000ffff247224 */ /* 0x000fe400078e0a24 */
[----:B------:R-:W-:Y:S02]  /*20b0*/  IMAD.MOV R38, RZ, RZ, -R38 ;  /* 0x000000ffff267224 */ /* 0x000fe400078e0a26 */
[----:B------:R-:W-:Y:S01]  /*20c0*/  @!P5 IMAD.IADD R32, R32, 0x1, -R5 ;  /* 0x000000012020d824 */ /* 0x000fe200078e0a05 */
[----:B------:R-:W-:Y:S01]  /*20d0*/  ISETP.GE.AND P5, PT, R111, RZ, PT ;  /* 0x000000ff6f00720c */ /* 0x000fe20003fa6270 */
[C---:B------:R-:W-:Y:S02]  /*20e0*/  IMAD R36, R5.reuse, R36, R39 ;  /* 0x0000002405247224 */ /* 0x040fe400078e0227 */
[----:B------:R-:W-:Y:S02]  /*20f0*/  IMAD R38, R5, R38, R40 ;  /* 0x0000002605267224 */ /* 0x000fe400078e0228 */
[--C-:B------:R-:W-:Y:S01]  /*2100*/  @!P3 IMAD.IADD R30, R30, 0x1, -R5.reuse ;  /* 0x000000011e1eb824 */ /* 0x100fe200078e0a05 */
[----:B------:R-:W-:Y:S01]  /*2110*/  ISETP.GE.AND P3, PT, R112, RZ, PT ;  /* 0x000000ff7000720c */ /* 0x000fe20003f66270 */
[--C-:B------:R-:W-:Y:S01]  /*2120*/  @!P2 IMAD.IADD R33, R33, 0x1, -R5.reuse ;  /* 0x000000012121a824 */ /* 0x100fe200078e0a05 */
[----:B------:R-:W-:Y:S01]  /*2130*/  ISETP.GE.AND P2, PT, R110, RZ, PT ;  /* 0x000000ff6e00720c */ /* 0x000fe20003f46270 */
[----:B------:R-:W-:Y:S01]  /*2140*/  @!P0 IMAD.MOV R32, RZ, RZ, -R32 ;  /* 0x000000ffff208224 */ /* 0x000fe200078e0a20 */
[----:B------:R-:W-:Y:S01]  /*2150*/  ISETP.GT.U32.AND P0, PT, R5, R36, PT ;  /* 0x000000240500720c */ /* 0x000fe20003f04070 */
[----:B------:R-:W-:Y:S01]  /*2160*/  @!P6 IMAD.IADD R35, R35, 0x1, -R5 ;  /* 0x000000012323e824 */ /* 0x000fe200078e0a05 */
[C---:B------:R-:W-:Y:S01]  /*2170*/  ISETP.GT.U32.AND P6, PT, R5.reuse, R38, PT ;  /* 0x000000260500720c */ /* 0x040fe20003fc4070 */
[----:B------:R-:W-:Y:S01]  /*2180*/  @!P4 IMAD.MOV R30, RZ, RZ, -R30 ;  /* 0x000000ffff1ec224 */ /* 0x000fe200078e0a1e */
[----:B------:R-:W-:Y:S01]  /*2190*/  ISETP.GT.U32.AND P4, PT, R5, R33, PT ;  /* 0x000000210500720c */ /* 0x000fe20003f84070 */
[----:B------:R-:W-:Y:S01]  /*21a0*/  IMAD.HI.U32 R40, R4, R43, RZ ;  /* 0x0000002b04287227 */ /* 0x000fe200078e00ff */
[----:B------:R-:W-:-:S02]  /*21b0*/  CS2R R112, SRZ ;  /* 0x0000000000707805 */ /* 0x000fc4000001ff00 */
[----:B------:R-:W-:Y:S01]  /*21c0*/  CS2R R110, SRZ ;  /* 0x00000000006e7805 */ /* 0x000fe2000001ff00 */
[----:B------:R-:W-:Y:S02]  /*21d0*/  IMAD.MOV R40, RZ, RZ, -R40 ;  /* 0x000000ffff287224 */ /* 0x000fe400078e0a28 */
[----:B------:R-:W-:Y:S01]  /*21e0*/  @!P1 IMAD.MOV R31, RZ, RZ, -R31 ;  /* 0x000000ffff1f9224 */ /* 0x000fe200078e0a1f */
[C---:B------:R-:W-:Y:S01]  /*21f0*/  ISETP.GT.U32.AND P1, PT, R5.reuse, R34, PT ;  /* 0x000000220500720c */ /* 0x040fe20003f24070 */
[C---:B------:R-:W-:Y:S02]  /*2200*/  IMAD R40, R5.reuse, R40, R43 ;  /* 0x0000002805287224 */ /* 0x040fe400078e022b */
[--C-:B------:R-:W-:Y:S02]  /*2210*/  @!P0 IMAD.IADD R36, R36, 0x1, -R5.reuse ;  /* 0x0000000124248824 */ /* 0x100fe400078e0a05 */
[--C-:B------:R-:W-:Y:S01]  /*2220*/  @!P6 IMAD.IADD R38, R38, 0x1, -R5.reuse ;  /* 0x000000012626e824 */ /* 0x100fe200078e0a05 */
[----:B------:R-:W-:Y:S01]  /*2230*/  ISETP.GT.U32.AND P6, PT, R5, R40, PT ;  /* 0x000000280500720c */ /* 0x000fe20003fc4070 */
[----:B------:R-:W-:Y:S01]  /*2240*/  @!P4 IMAD.IADD R33, R33, 0x1, -R5 ;  /* 0x000000012121c824 */ /* 0x000fe200078e0a05 */
[C---:B------:R-:W-:Y:S01]  /*2250*/  ISETP.GT.U32.AND P4, PT, R5.reuse, R37, PT ;  /* 0x000000250500720c */ /* 0x040fe20003f84070 */
[----:B------:R-:W-:Y:S01]  /*2260*/  IMAD.HI.U32 R39, R4, R41, RZ ;  /* 0x0000002904277227 */ /* 0x000fe200078e00ff */
[----:B------:R-:W-:-:S03]  /*2270*/  ISETP.GT.U32.AND P0, PT, R5, R36, PT ;  /* 0x000000240500720c */ /* 0x000fc60003f04070 */
[----:B------:R-:W-:Y:S02]  /*2280*/  IMAD.MOV R42, RZ, RZ, -R39 ;  /* 0x000000ffff2a7224 */ /* 0x000fe400078e0a27 */
[----:B------:R-:W-:Y:S01]  /*2290*/  @!P1 IMAD.IADD R34, R34, 0x1, -R5 ;  /* 0x0000000122229824 */ /* 0x000fe200078e0a05 */
[----:B------:R-:W-:Y:S01]  /*22a0*/  ISETP.GE.AND P1, PT, R109, RZ, PT ;  /* 0x000000ff6d00720c */ /* 0x000fe20003f26270 */
[C---:B------:R-:W-:Y:S02]  /*22b0*/  IMAD R39, R5.reuse, R42, R41 ;  /* 0x0000002a05277224 */ /* 0x040fe400078e0229 */
[--C-:B------:R-:W-:Y:S01]  /*22c0*/  @!P6 IMAD.IADD R40, R40, 0x1, -R5.reuse ;  /* 0x000000012828e824 */ /* 0x100fe200078e0a05 */
[----:B------:R-:W-:Y:S01]  /*22d0*/  ISETP.GT.U32.AND P6, PT, R5, R38, PT ;  /* 0x000000260500720c */ /* 0x000fe20003fc4070 */
[--C-:B------:R-:W-:Y:S02]  /*22e0*/  @!P4 IMAD.IADD R37, R37, 0x1, -R5.reuse ;  /* 0x000000012525c824 */ /* 0x100fe400078e0a05 */
[----:B------:R-:W-:Y:S01]  /*22f0*/  @!P0 IMAD.IADD R36, R36, 0x1, -R5 ;  /* 0x0000000124248824 */ /* 0x000fe200078e0a05 */
[C---:B------:R-:W-:Y:S01]  /*2300*/  ISETP.GT.U32.AND P0, PT, R5.reuse, R39, PT ;  /* 0x000000270500720c */ /* 0x040fe20003f04070 */
[----:B------:R-:W-:Y:S01]  /*2310*/  IMAD.HI.U32 R41, R4, R44, RZ ;  /* 0x0000002c04297227 */ /* 0x000fe200078e00ff */
[----:B------:R-:W-:-:S03]  /*2320*/  ISETP.GT.U32.AND P4, PT, R5, R37, PT ;  /* 0x000000250500720c */ /* 0x000fc60003f84070 */
[----:B------:R-:W-:Y:S01]  /*2330*/  @!P2 IMAD.MOV R35, RZ, RZ, -R35 ;  /* 0x000000ffff23a224 */ /* 0x000fe200078e0a23 */
[----:B------:R-:W-:Y:S01]  /*2340*/  ISETP.GT.U32.AND P2, PT, R5, R40, PT ;  /* 0x000000280500720c */ /* 0x000fe20003f44070 */
[----:B------:R-:W-:-:S04]  /*2350*/  IMAD.HI.U32 R43, R4, R46, RZ ;  /* 0x0000002e042b7227 */ /* 0x000fc800078e00ff */
[----:B------:R-:W-:-:S04]  /*2360*/  IMAD.HI.U32 R42, R4, R45, RZ ;  /* 0x0000002d042a7227 */ /* 0x000fc800078e00ff */
[----:B------:R-:W-:Y:S02]  /*2370*/  IMAD.MOV R41, RZ, RZ, -R41 ;  /* 0x000000ffff297224 */ /* 0x000fe400078e0a29 */
[----:B------:R-:W-:Y:S02]  /*2380*/  IMAD.MOV R43, RZ, RZ, -R43 ;  /* 0x000000ffff2b7224 */ /* 0x000fe400078e0a2b */
[----:B------:R-:W-:Y:S02]  /*2390*/  IMAD.MOV R42, RZ, RZ, -R42 ;  /* 0x000000ffff2a7224 */ /* 0x000fe400078e0a2a */
[C---:B------:R-:W-:Y:S02]  /*23a0*/  IMAD R41, R5.reuse, R41, R44 ;  /* 0x0000002905297224 */ /* 0x040fe400078e022c */
[----:B------:R-:W-:Y:S01]  /*23b0*/  IMAD R43, R5, R43, R46 ;  /* 0x0000002b052b7224 */ /* 0x000fe200078e022e */
[----:B------:R-:W-:Y:S01]  /*23c0*/  IABS R46, R100 ;  /* 0x00000064002e7213 */ /* 0x000fe20000000000 */
[----:B------:R-:W-:Y:S01]  /*23d0*/  @!P0 IMAD.IADD R39, R39, 0x1, -R5 ;  /* 0x0000000127278824 */ /* 0x000fe200078e0a05 */
[----:B------:R-:W-:Y:S01]  /*23e0*/  ISETP.GE.AND P0, PT, R106, RZ, PT ;  /* 0x000000ff6a00720c */ /* 0x000fe20003f06270 */
[C---:B------:R-:W-:Y:S01]  /*23f0*/  IMAD R42, R5.reuse, R42, R45 ;  /* 0x0000002a052a7224 */ /* 0x040fe200078e022d */
[----:B------:R-:W-:Y:S01]  /*2400*/  IABS R45, R101 ;  /* 0x00000065002d7213 */ /* 0x000fe20000000000 */
[----:B------:R-:W-:Y:S01]  /*2410*/  @!P1 IMAD.MOV R36, RZ, RZ, -R36 ;  /* 0x000000ffff249224 */ /* 0x000fe200078e0a24 */
[C---:B------:R-:W-:Y:S01]  /*2420*/  ISETP.GT.U32.AND P1, PT, R5.reuse, R41, PT ;  /* 0x000000290500720c */ /* 0x040fe20003f24070 */
[--C-:B------:R-:W-:Y:S01]  /*2430*/  @!P2 IMAD.IADD R40, R40, 0x1, -R5.reuse ;  /* 0x000000012828a824 */ /* 0x100fe200078e0a05 */
[----:B------:R-:W-:Y:S01]  /*2440*/  ISETP.GT.U32.AND P2, PT, R5, R43, PT ;  /* 0x0000002b0500720c */ /* 0x000fe20003f44070 */
[--C-:B------:R-:W-:Y:S01]  /*2450*/  @!P4 IMAD.IADD R37, R37, 0x1, -R5.reuse ;  /* 0x000000012525c824 */ /* 0x100fe200078e0a05 */
[----:B------:R-:W-:Y:S01]  /*2460*/  ISETP.GE.AND P4, PT, R107, RZ, PT ;  /* 0x000000ff6b00720c */ /* 0x000fe20003f86270 */
[----:B------:R-:W-:Y:S01]  /*2470*/  @!P5 IMAD.MOV R34, RZ, RZ, -R34 ;  /* 0x000000ffff22d224 */ /* 0x000fe200078e0a22 */
[C---:B------:R-:W-:Y:S01]  /*2480*/  ISETP.GT.U32.AND P5, PT, R5.reuse, R39, PT ;  /* 0x000000270500720c */ /* 0x040fe20003fa4070 */
[----:B------:R-:W-:Y:S01]  /*2490*/  @!P6 IMAD.IADD R38, R38, 0x1, -R5 ;  /* 0x000000012626e824 */ /* 0x000fe200078e0a05 */
[----:B------:R-:W-:Y:S01]  /*24a0*/  ISETP.GT.U32.AND P6, PT, R5, R42, PT ;  /* 0x0000002a0500720c */ /* 0x000fe20003fc4070 */
[----:B------:R-:W-:Y:S01]  /*24b0*/  IMAD.HI.U32 R44, R4, R45, RZ ;  /* 0x0000002d042c7227 */ /* 0x000fe200078e00ff */
[----:B------:R-:W-:-:S03]  /*24c0*/  CS2R R106, SRZ ;  /* 0x00000000006a7805 */ /* 0x000fc6000001ff00 */
[----:B------:R-:W-:Y:S02]  /*24d0*/  IMAD.MOV R44, RZ, RZ, -R44 ;  /* 0x000000ffff2c7224 */ /* 0x000fe400078e0a2c */
[----:B------:R-:W-:Y:S01]  /*24e0*/  @!P1 IMAD.IADD R41, R41, 0x1, -R5 ;  /* 0x0000000129299824 */ /* 0x000fe200078e0a05 */
[----:B------:R-:W-:Y:S01]  /*24f0*/  ISETP.GE.AND P1, PT, R103, RZ, PT ;  /* 0x000000ff6700720c */ /* 0x000fe20003f26270 */
[----:B------:R-:W-:Y:S02]  /*2500*/  IMAD R44, R5, R44, R45 ;  /* 0x0000002c052c7224 */ /* 0x000fe400078e022d */
[----:B------:R-:W-:Y:S02]  /*2510*/  @!P2 IMAD.IADD R43, R43, 0x1, -R5 ;  /* 0x000000012b2ba824 */ /* 0x000fe400078e0a05 */
[----:B------:R-:W-:-:S03]  /*2520*/  IMAD.HI.U32 R45, R4, R46, RZ ;  /* 0x0000002e042d7227 */ /* 0x000fc600078e00ff */
[----:B------:R-:W-:Y:S01]  /*2530*/  ISETP.GT.U32.AND P2, PT, R5, R43, PT ;  /* 0x0000002b0500720c */ /* 0x000fe20003f44070 */
[--C-:B------:R-:W-:Y:S01]  /*2540*/  @!P5 IMAD.IADD R39, R39, 0x1, -R5.reuse ;  /* 0x000000012727d824 */ /* 0x100fe200078e0a05 */
[----:B------:R-:W-:Y:S01]  /*2550*/  ISETP.GE.AND P5, PT, R104, RZ, PT ;  /* 0x000000ff6800720c */ /* 0x000fe20003fa6270 */
[----:B------:R-:W-:Y:S01]  /*2560*/  @!P4 IMAD.MOV R38, RZ, RZ, -R38 ;  /* 0x000000ffff26c224 */ /* 0x000fe200078e0a26 */
[C---:B------:R-:W-:Y:S01]  /*2570*/  ISETP.GT.U32.AND P4, PT, R5.reuse, R41, PT ;  /* 0x000000290500720c */ /* 0x040fe20003f84070 */
[----:B------:R-:W-:Y:S01]  /*2580*/  @!P6 IMAD.IADD R42, R42, 0x1, -R5 ;  /* 0x000000012a2ae824 */ /* 0x000fe200078e0a05 */
[----:B------:R-:W-:Y:S01]  /*2590*/  ISETP.GE.AND P6, PT, R102, RZ, PT ;  /* 0x000000ff6600720c */ /* 0x000fe20003fc6270 */
[----:B------:R-:W-:Y:S01]  /*25a0*/  IMAD.MOV R45, RZ, RZ, -R45 ;  /* 0x000000ffff2d7224 */ /* 0x000fe200078e0a2d */
[----:B------:R-:W-:Y:S01]  /*25b0*/  IABS R102, R69 ;  /* 0x0000004500667213 */ /* 0x000fe20000000000 */
[----:B------:R-:W-:Y:S01]  /*25c0*/  @!P0 IMAD.MOV R39, RZ, RZ, -R39 ;  /* 0x000000ffff278224 */ /* 0x000fe200078e0a27 */
[C---:B------:R-:W-:Y:S01]  /*25d0*/  ISETP.GT.U32.AND P0, PT, R5.reuse, R42, PT ;  /* 0x0000002a0500720c */ /* 0x040fe20003f04070 */
[----:B------:R-:W-:-:S02]  /*25e0*/  IMAD R45, R5, R45, R46 ;  /* 0x0000002d052d7224 */ /* 0x000fc400078e022e */
[----:B------:R-:W-:-:S04]  /*25f0*/  IMAD.HI.U32 R46, R4, R47, RZ ;  /* 0x0000002f042e7227 */ /* 0x000fc800078e00ff */
[----:B------:R-:W-:Y:S01]  /*2600*/  @!P3 IMAD.MOV R33, RZ, RZ, -R33 ;  /* 0x000000ffff21b224 */ /* 0x000fe200078e0a21 */
[----:B------:R-:W-:Y:S01]  /*2610*/  ISETP.GE.AND P3, PT, R108, RZ, PT ;  /* 0x000000ff6c00720c */ /* 0x000fe20003f66270 */
[----:B------:R-:W-:Y:S01]  /*2620*/  IMAD.MOV R46, RZ, RZ, -R46 ;  /* 0x000000ffff2e7224 */ /* 0x000fe200078e0a2e */
[----:B------:R-:W-:Y:S01]  /*2630*/  CS2R R108, SRZ ;  /* 0x00000000006c7805 */ /* 0x000fe2000001ff00 */
[--C-:B------:R-:W-:Y:S01]  /*2640*/  @!P4 IMAD.IADD R41, R41, 0x1, -R5.reuse ;  /* 0x000000012929c824 */ /* 0x100fe200078e0a05 */
[----:B------:R-:W-:Y:S01]  /*2650*/  ISETP.GT.U32.AND P4, PT, R5, R44, PT ;  /* 0x0000002c0500720c */ /* 0x000fe20003f84070 */
[----:B------:R-:W-:Y:S01]  /*2660*/  @!P2 IMAD.IADD R43, R43, 0x1, -R5 ;  /* 0x000000012b2ba824 */ /* 0x000fe200078e0a05 */
[----:B------:R-:W-:Y:S01]  /*2670*/  ISETP.GE.AND P2, PT, R51, RZ, PT ;  /* 0x000000ff3300720c */ /* 0x000fe20003f46270 */
[C---:B------:R-:W-:Y:S01]  /*2680*/  IMAD R46, R5.reuse, R46, R47 ;  /* 0x0000002e052e7224 */ /* 0x040fe200078e022f */
[----:B------:R-:W-:Y:S01]  /*2690*/  IABS R51, R49 ;  /* 0x0000003100337213 */ /* 0x000fe20000000000 */
[----:B------:R-:W-:Y:S01]  /*26a0*/  @!P0 IMAD.IADD R42, R42, 0x1, -R5 ;  /* 0x000000012a2a8824 */ /* 0x000fe200078e0a05 */
[C---:B------:R-:W-:Y:S01]  /*26b0*/  ISETP.GT.U32.AND P0, PT, R5.reuse, R45, PT ;  /* 0x0000002d0500720c */ /* 0x040fe20003f04070 */
[----:B------:R-:W-:Y:S01]  /*26c0*/  @!P6 IMAD.MOV R43, RZ, RZ, -R43 ;  /* 0x000000ffff2be224 */ /* 0x000fe200078e0a2b */
[----:B------:R-:W-:Y:S01]  /*26d0*/  ISETP.GT.U32.AND P6, PT, R5, R46, PT ;  /* 0x0000002e0500720c */ /* 0x000fe20003fc4070 */
[----:B------:R-:W-:Y:S01]  /*26e0*/  @!P3 IMAD.MOV R37, RZ, RZ, -R37 ;  /* 0x000000ffff25b224 */ /* 0x000fe200078e0a25 */
[----:B------:R-:W-:Y:S01]  /*26f0*/  ISETP.GE.AND P3, PT, R105, RZ, PT ;  /* 0x000000ff6900720c */ /* 0x000fe20003f66270 */
[----:B------:R-:W-:Y:S01]  /*2700*/  @!P5 IMAD.MOV R41, RZ, RZ, -R41 ;  /* 0x000000ffff29d224 */ /* 0x000fe200078e0a29 */
[----:B------:R-:W-:Y:S01]  /*2710*/  ISETP.GE.AND P5, PT, R100, RZ, PT ;  /* 0x000000ff6400720c */ /* 0x000fe20003fa6270 */
[----:B------:R-:W-:Y:S01]  /*2720*/  @!P4 IMAD.IADD R44, R44, 0x1, -R5 ;  /* 0x000000012c2cc824 */ /* 0x000fe200078e0a05 */
[----:B------:R-:W-:Y:S01]  /*2730*/  IABS R100, R75 ;  /* 0x0000004b00647213 */ /* 0x000fe20000000000 */
[----:B------:R-:W-:Y:S01]  /*2740*/  IMAD.HI.U32 R47, R4, R51, RZ ;  /* 0x00000033042f7227 */ /* 0x000fe200078e00ff */
[----:B------:R-:W-:-:S02]  /*2750*/  CS2R R104, SRZ ;  /* 0x0000000000687805 */ /* 0x000fc4000001ff00 */
[----:B------:R-:W-:Y:S01]  /*2760*/  ISETP.GT.U32.AND P4, PT, R5, R44, PT ;  /* 0x0000002c0500720c */ /* 0x000fe20003f84070 */
[--C-:B------:R-:W-:Y:S02]  /*2770*/  @!P0 IMAD.IADD R45, R45, 0x1, -R5.reuse ;  /* 0x000000012d2d8824 */ /* 0x100fe400078e0a05 */
[----:B------:R-:W-:Y:S02]  /*2780*/  @!P6 IMAD.IADD R46, R46, 0x1, -R5 ;  /* 0x000000012e2ee824 */ /* 0x000fe400078e0a05 */
[----:B------:R-:W-:Y:S01]  /*2790*/  @!P3 IMAD.MOV R40, RZ, RZ, -R40 ;  /* 0x000000ffff28b224 */ /* 0x000fe200078e0a28 */
[----:B------:R-:W-:Y:S01]  /*27a0*/  ISETP.GT.U32.AND P0, PT, R5, R45, PT ;  /* 0x0000002d0500720c */ /* 0x000fe20003f04070 */
[----:B------:R-:W-:Y:S01]  /*27b0*/  @!P1 IMAD.MOV R42, RZ, RZ, -R42 ;  /* 0x000000ffff2a9224 */ /* 0x000fe200078e0a2a */
[----:B------:R-:W-:Y:S01]  /*27c0*/  ISETP.GE.AND P3, PT, R101, RZ, PT ;  /* 0x000000ff6500720c */ /* 0x000fe20003f66270 */
[----:B------:R-:W-:Y:S01]  /*27d0*/  IMAD.MOV R52, RZ, RZ, -R47 ;  /* 0x000000ffff347224 */ /* 0x000fe200078e0a2f */
[----:B------:R-:W-:Y:S01]  /*27e0*/  ISETP.GT.U32.AND P6, PT, R5, R46, PT ;  /* 0x0000002e0500720c */ /* 0x000fe20003fc4070 */
[----:B------:R-:W-:Y:S01]  /*27f0*/  IMAD.HI.U32 R47, R4, R54, RZ ;  /* 0x00000036042f7227 */ /* 0x000fe200078e00ff */
[----:B------:R-:W-:-:S03]  /*2800*/  ISETP.GE.AND P1, PT, R49, RZ, PT ;  /* 0x000000ff3100720c */ /* 0x000fc60003f26270 */
[----:B------:R-:W-:-:S04]  /*2810*/  IMAD.HI.U32 R49, R4, R53, RZ ;  /* 0x0000003504317227 */ /* 0x000fc800078e00ff */
[----:B------:R-:W-:Y:S01]  /*2820*/  @!P4 IMAD.IADD R44, R44, 0x1, -R5 ;  /* 0x000000012c2cc824 */ /* 0x000fe200078e0a05 */
[----:B------:R-:W-:Y:S01]  /*2830*/  ISETP.GE.AND P4, PT, R48, RZ, PT ;  /* 0x000000ff3000720c */ /* 0x000fe20003f86270 */
[----:B------:R-:W-:Y:S02]  /*2840*/  IMAD R48, R5, R52, R51 ;  /* 0x0000003405307224 */ /* 0x000fe400078e0233 */
[----:B------:R-:W-:Y:S02]  /*2850*/  IMAD.MOV R52, RZ, RZ, -R49 ;  /* 0x000000ffff347224 */ /* 0x000fe400078e0a31 */
[----:B------:R-:W-:Y:S01]  /*2860*/  @!P0 IMAD.IADD R45, R45, 0x1, -R5 ;  /* 0x000000012d2d8824 */ /* 0x000fe200078e0a05 */
[----:B------:R-:W-:Y:S01]  /*2870*/  ISETP.GE.AND P0, PT, R50, RZ, PT ;  /* 0x000000ff3200720c */ /* 0x000fe20003f06270 */
[----:B------:R-:W-:Y:S02]  /*2880*/  IMAD.MOV R47, RZ, RZ, -R47 ;  /* 0x000000ffff2f7224 */ /* 0x000fe400078e0a2f */
[----:B------:R-:W-:Y:S01]  /*2890*/  @!P3 IMAD.MOV R44, RZ, RZ, -R44 ;  /* 0x000000ffff2cb224 */ /* 0x000fe200078e0a2c */
[----:B------:R-:W-:Y:S01]  /*28a0*/  ISETP.GT.U32.AND P3, PT, R5, R48, PT ;  /* 0x000000300500720c */ /* 0x000fe20003f64070 */
[----:B------:R-:W-:-:S02]  /*28b0*/  @!P6 IMAD.IADD R46, R46, 0x1, -R5 ;  /* 0x000000012e2ee824 */ /* 0x000fc400078e0a05 */
[C---:B------:R-:W-:Y:S02]  /*28c0*/  IMAD R50, R5.reuse, R52, R53 ;  /* 0x0000003405327224 */ /* 0x040fe400078e0235 */
[C---:B------:R-:W-:Y:S01]  /*28d0*/  IMAD R52, R5.reuse, R47, R54 ;  /* 0x0000002f05347224 */ /* 0x040fe200078e0236 */
[----:B------:R-:W-:Y:S01]  /*28e0*/  IABS R54, R24 ;  /* 0x0000001800367213 */ /* 0x000fe20000000000 */
[----:B------:R-:W-:Y:S01]  /*28f0*/  @!P5 IMAD.MOV R45, RZ, RZ, -R45 ;  /* 0x000000ffff2dd224 */ /* 0x000fe200078e0a2d */
[----:B------:R-:W-:Y:S01]  /*2900*/  ISETP.GE.AND P5, PT, R24, RZ, PT ;  /* 0x000000ff1800720c */ /* 0x000fe20003fa6270 */
[----:B------:R-:W-:Y:S01]  /*2910*/  IMAD.MOV.U32 R24, RZ, RZ, R46 ;  /* 0x000000ffff187224 */ /* 0x000fe200078e002e */
[----:B------:R-:W-:Y:S01]  /*2920*/  ISETP.GT.U32.AND P6, PT, R5, R50, PT ;  /* 0x000000320500720c */ /* 0x000fe20003fc4070 */
[----:B------:R-:W-:-:S04]  /*2930*/  IMAD.HI.U32 R47, R4, R54, RZ ;  /* 0x00000036042f7227 */ /* 0x000fc800078e00ff */
[----:B------:R-:W-:Y:S01]  /*2940*/  @!P2 IMAD.MOV R24, RZ, RZ, -R24 ;  /* 0x000000ffff18a224 */ /* 0x000fe200078e0a18 */
[----:B------:R-:W-:Y:S01]  /*2950*/  ISETP.GT.U32.AND P2, PT, R5, R52, PT ;  /* 0x000000340500720c */ /* 0x000fe20003f44070 */
[----:B------:R-:W-:Y:S02]  /*2960*/  @!P3 IMAD.IADD R48, R48, 0x1, -R5 ;  /* 0x000000013030b824 */ /* 0x000fe400078e0a05 */
[----:B------:R-:W-:-:S03]  /*2970*/  IMAD.HI.U32 R49, R4, R55, RZ ;  /* 0x0000003704317227 */ /* 0x000fc600078e00ff */
[----:B------:R-:W-:Y:S01]  /*2980*/  ISETP.GT.U32.AND P3, PT, R5, R48, PT ;  /* 0x000000300500720c */ /* 0x000fe20003f64070 */
[----:B------:R-:W-:Y:S02]  /*2990*/  @!P6 IMAD.IADD R50, R50, 0x1, -R5 ;  /* 0x000000013232e824 */ /* 0x000fe400078e0a05 */
[----:B------:R-:W-:-:S03]  /*29a0*/  IMAD.HI.U32 R51, R4, R57, RZ ;  /* 0x0000003904337227 */ /* 0x000fc600078e00ff */
[----:B------:R-:W-:Y:S01]  /*29b0*/  ISETP.GT.U32.AND P6, PT, R5, R50, PT ;  /* 0x000000320500720c */ /* 0x000fe20003fc4070 */
[----:B------:R-:W-:Y:S02]  /*29c0*/  @!P2 IMAD.IADD R52, R52, 0x1, -R5 ;  /* 0x000000013434a824 */ /* 0x000fe400078e0a05 */
[----:B------:R-:W-:-:S03]  /*29d0*/  IMAD.HI.U32 R53, R4, R59, RZ ;  /* 0x0000003b04357227 */ /* 0x000fc600078e00ff */
[----:B------:R-:W-:Y:S01]  /*29e0*/  ISETP.GT.U32.AND P2, PT, R5, R52, PT ;  /* 0x000000340500720c */ /* 0x000fe20003f44070 */
[----:B------:R-:W-:Y:S02]  /*29f0*/  IMAD.MOV R47, RZ, RZ, -R47 ;  /* 0x000000ffff2f7224 */ /* 0x000fe400078e0a2f */
[----:B------:R-:W-:Y:S02]  /*2a00*/  IMAD.MOV R56, RZ, RZ, -R49 ;  /* 0x000000ffff387224 */ /* 0x000fe400078e0a31 */
[----:B------:R-:W-:Y:S02]  /*2a10*/  IMAD.MOV R58, RZ, RZ, -R51 ;  /* 0x000000ffff3a7224 */ /* 0x000fe400078e0a33 */
[----:B------:R-:W-:Y:S02]  /*2a20*/  IMAD.MOV R60, RZ, RZ, -R53 ;  /* 0x000000ffff3c7224 */ /* 0x000fe400078e0a35 */
[----:B------:R-:W-:Y:S01]  /*2a30*/  @!P3 IMAD.IADD R48, R48, 0x1, -R5 ;  /* 0x000000013030b824 */ /* 0x000fe200078e0a05 */
[----:B------:R-:W-:Y:S01]  /*2a40*/  ISETP.GE.AND P3, PT, R99, RZ, PT ;  /* 0x000000ff6300720c */ /* 0x000fe20003f66270 */
[----:B------:R-:W-:-:S02]  /*2a50*/  IMAD R46, R5, R47, R54 ;  /* 0x0000002f052e7224 */ /* 0x000fc400078e0236 */
[C---:B------:R-:W-:Y:S02]  /*2a60*/  IMAD R54, R5.reuse, R56, R55 ;  /* 0x0000003805367224 */ /* 0x040fe400078e0237 */
[C---:B------:R-:W-:Y:S02]  /*2a70*/  IMAD R56, R5.reuse, R58, R57 ;  /* 0x0000003a05387224 */ /* 0x040fe400078e0239 */
[C---:B------:R-:W-:Y:S01]  /*2a80*/  IMAD R58, R5.reuse, R60, R59 ;  /* 0x0000003c053a7224 */ /* 0x040fe200078e023b */
[----:B------:R-:W-:Y:S01]  /*2a90*/  IABS R60, R68 ;  /* 0x00000044003c7213 */ /* 0x000fe20000000000 */
[----:B------:R-:W-:Y:S01]  /*2aa0*/  @!P1 IMAD.MOV R48, RZ, RZ, -R48 ;  /* 0x000000ffff309224 */ /* 0x000fe200078e0a30 */
[C---:B------:R-:W-:Y:S01]  /*2ab0*/  ISETP.GT.U32.AND P1, PT, R5.reuse, R46, PT ;  /* 0x0000002e0500720c */ /* 0x040fe20003f24070 */
[--C-:B------:R-:W-:Y:S01]  /*2ac0*/  @!P6 IMAD.IADD R50, R50, 0x1, -R5.reuse ;  /* 0x000000013232e824 */ /* 0x100fe200078e0a05 */
[C---:B------:R-:W-:Y:S01]  /*2ad0*/  ISETP.GT.U32.AND P6, PT, R5.reuse, R54, PT ;  /* 0x000000360500720c */ /* 0x040fe20003fc4070 */
[----:B------:R-:W-:Y:S01]  /*2ae0*/  @!P2 IMAD.IADD R52, R52, 0x1, -R5 ;  /* 0x000000013434a824 */ /* 0x000fe200078e0a05 */
[----:B------:R-:W-:Y:S01]  /*2af0*/  ISETP.GT.U32.AND P2, PT, R5, R56, PT ;  /* 0x000000380500720c */ /* 0x000fe20003f44070 */
[----:B------:R-:W-:-:S04]  /*2b00*/  IMAD.HI.U32 R47, R4, R60, RZ ;  /* 0x0000003c042f7227 */ /* 0x000fc800078e00ff */
[----:B------:R-:W-:Y:S02]  /*2b10*/  IMAD.MOV R47, RZ, RZ, -R47 ;  /* 0x000000ffff2f7224 */ /* 0x000fe400078e0a2f */
[----:B------:R-:W-:-:S04]  /*2b20*/  IMAD.HI.U32 R49, R4, R62, RZ ;  /* 0x0000003e04317227 */ /* 0x000fc800078e00ff */
[C---:B------:R-:W-:Y:S02]  /*2b30*/  IMAD R60, R5.reuse, R47, R60 ;  /* 0x0000002f053c7224 */ /* 0x040fe400078e023c */
[--C-:B------:R-:W-:Y:S01]  /*2b40*/  @!P1 IMAD.IADD R46, R46, 0x1, -R5.reuse ;  /* 0x000000012e2e9824 */ /* 0x100fe200078e0a05 */
[C---:B------:R-:W-:Y:S01]  /*2b50*/  ISETP.GT.U32.AND P1, PT, R5.reuse, R58, PT ;  /* 0x0000003a0500720c */ /* 0x040fe20003f24070 */
[--C-:B------:R-:W-:Y:S01]  /*2b60*/  @!P6 IMAD.IADD R54, R54, 0x1, -R5.reuse ;  /* 0x000000013636e824 */ /* 0x100fe200078e0a05 */
[C---:B------:R-:W-:Y:S01]  /*2b70*/  ISETP.GT.U32.AND P6, PT, R5.reuse, R60, PT ;  /* 0x0000003c0500720c */ /* 0x040fe20003fc4070 */
[----:B------:R-:W-:Y:S01]  /*2b80*/  @!P2 IMAD.IADD R56, R56, 0x1, -R5 ;  /* 0x000000013838a824 */ /* 0x000fe200078e0a05 */
[----:B------:R-:W-:Y:S01]  /*2b90*/  ISETP.GT.U32.AND P2, PT, R5, R46, PT ;  /* 0x0000002e0500720c */ /* 0x000fe20003f44070 */
[----:B------:R-:W-:Y:S02]  /*2ba0*/  IMAD.MOV R49, RZ, RZ, -R49 ;  /* 0x000000ffff317224 */ /* 0x000fe400078e0a31 */
[----:B------:R-:W-:-:S04]  /*2bb0*/  IMAD.HI.U32 R51, R4, R64, RZ ;  /* 0x0000004004337227 */ /* 0x000fc800078e00ff */
[----:B------:R-:W-:Y:S02]  /*2bc0*/  IMAD R62, R5, R49, R62 ;  /* 0x00000031053e7224 */ /* 0x000fe400078e023e */
[----:B------:R-:W-:-:S04]  /*2bd0*/  IMAD.HI.U32 R53, R4, R66, RZ ;  /* 0x0000004204357227 */ /* 0x000fc800078e00ff */
[--C-:B------:R-:W-:Y:S02]  /*2be0*/  @!P6 IMAD.IADD R60, R60, 0x1, -R5.reuse ;  /* 0x000000013c3ce824 */ /* 0x100fe400078e0a05 */
[----:B------:R-:W-:Y:S01]  /*2bf0*/  @!P2 IMAD.IADD R46, R46, 0x1, -R5 ;  /* 0x000000012e2ea824 */ /* 0x000fe200078e0a05 */
[C---:B------:R-:W-:Y:S01]  /*2c00*/  ISETP.GT.U32.AND P2, PT, R5.reuse, R62, PT ;  /* 0x0000003e0500720c */ /* 0x040fe20003f44070 */
[----:B------:R-:W-:Y:S01]  /*2c10*/  @!P0 IMAD.MOV R52, RZ, RZ, -R52 ;  /* 0x000000ffff348224 */ /* 0x000fe200078e0a34 */
[C---:B------:R-:W-:Y:S01]  /*2c20*/  ISETP.GT.U32.AND P0, PT, R5.reuse, R60, PT ;  /* 0x0000003c0500720c */ /* 0x040fe20003f04070 */
[----:B------:R-:W-:Y:S02]  /*2c30*/  IMAD.MOV R51, RZ, RZ, -R51 ;  /* 0x000000ffff337224 */ /* 0x000fe400078e0a33 */
[----:B------:R-:W-:Y:S02]  /*2c40*/  IMAD.MOV R53, RZ, RZ, -R53 ;  /* 0x000000ffff357224 */ /* 0x000fe400078e0a35 */
[----:B------:R-:W-:Y:S01]  /*2c50*/  @!P4 IMAD.MOV R50, RZ, RZ, -R50 ;  /* 0x000000ffff32c224 */ /* 0x000fe200078e0a32 */
[C---:B------:R-:W-:Y:S01]  /*2c60*/  ISETP.GT.U32.AND P4, PT, R5.reuse, R56, PT ;  /* 0x000000380500720c */ /* 0x040fe20003f84070 */
[C---:B------:R-:W-:Y:S01]  /*2c70*/  IMAD R64, R5.reuse, R51, R64 ;  /* 0x0000003305407224 */ /* 0x040fe200078e0240 */
[----:B------:R-:W-:Y:S01]  /*2c80*/  IABS R51, R83 ;  /* 0x0000005300337213 */ /* 0x000fe20000000000 */
[----:B------:R-:W-:Y:S01]  /*2c90*/  IMAD R66, R5, R53, R66 ;  /* 0x0000003505427224 */ /* 0x000fe200078e0242 */
[----:B------:R-:W-:Y:S01]  /*2ca0*/  IABS R53, R96 ;  /* 0x0000006000357213 */ /* 0x000fe20000000000 */
[----:B------:R-:W-:Y:S01]  /*2cb0*/  @!P2 IMAD.IADD R62, R62, 0x1, -R5 ;  /* 0x000000013e3ea824 */ /* 0x000fe200078e0a05 */
[----:B------:R-:W-:Y:S01]  /*2cc0*/  ISETP.GE.AND P2, PT, R68, RZ, PT ;  /* 0x000000ff4400720c */ /* 0x000fe20003f46270 */
[----:B------:R-:W-:-:S04]  /*2cd0*/  IMAD.HI.U32 R47, R4, R51, RZ ;  /* 0x00000033042f7227 */ /* 0x000fc800078e00ff */
[----:B------:R-:W-:-:S04]  /*2ce0*/  IMAD.HI.U32 R49, R4, R53, RZ ;  /* 0x0000003504317227 */ /* 0x000fc800078e00ff */
[----:B------:R-:W-:Y:S01]  /*2cf0*/  @!P0 IMAD.IADD R60, R60, 0x1, -R5 ;  /* 0x000000013c3c8824 */ /* 0x000fe200078e0a05 */
[----:B------:R-:W-:Y:S01]  /*2d00*/  ISETP.GE.AND P0, PT, R70, RZ, PT ;  /* 0x000000ff4600720c */ /* 0x000fe20003f06270 */
[----:B------:R-:W-:Y:S02]  /*2d10*/  IMAD.MOV R70, RZ, RZ, -R47 ;  /* 0x000000ffff467224 */ /* 0x000fe400078e0a2f */
[----:B------:R-:W-:Y:S01]  /*2d20*/  IMAD.MOV R84, RZ, RZ, -R49 ;  /* 0x000000ffff547224 */ /* 0x000fe200078e0a31 */
[----:B------:R-:W-:Y:S01]  /*2d30*/  IABS R49, R72 ;  /* 0x0000004800317213 */ /* 0x000fe20000000000 */
[--C-:B------:R-:W-:Y:S01]  /*2d40*/  @!P4 IMAD.IADD R56, R56, 0x1, -R5.reuse ;  /* 0x000000013838c824 */ /* 0x100fe200078e0a05 */
[----:B------:R-:W-:Y:S01]  /*2d50*/  ISETP.GE.AND P4, PT, R98, RZ, PT ;  /* 0x000000ff6200720c */ /* 0x000fe20003f86270 */
[----:B------:R-:W-:Y:S01]  /*2d60*/  @!P1 IMAD.IADD R58, R58, 0x1, -R5 ;  /* 0x000000013a3a9824 */ /* 0x000fe200078e0a05 */
[C---:B------:R-:W-:Y:S01]  /*2d70*/  ISETP.GT.U32.AND P1, PT, R5.reuse, R54, PT ;  /* 0x000000360500720c */ /* 0x040fe20003f24070 */
[C---:B------:R-:W-:Y:S01]  /*2d80*/  IMAD R68, R5.reuse, R70, R51 ;  /* 0x0000004605447224 */ /* 0x040fe200078e0233 */
[----:B------:R-:W-:Y:S01]  /*2d90*/  IABS R98, R76 ;  /* 0x0000004c00627213 */ /* 0x000fe20000000000 */
[C---:B------:R-:W-:Y:S01]  /*2da0*/  IMAD R70, R5.reuse, R84, R53 ;  /* 0x0000005405467224 */ /* 0x040fe200078e0235 */
[C---:B------:R-:W-:Y:S01]  /*2db0*/  ISETP.GT.U32.AND P6, PT, R5.reuse, R58, PT ;  /* 0x0000003a0500720c */ /* 0x040fe20003fc4070 */
[----:B------:R-:W-:Y:S01]  /*2dc0*/  @!P2 IMAD.MOV R60, RZ, RZ, -R60 ;  /* 0x000000ffff3ca224 */ /* 0x000fe200078e0a3c */
[----:B------:R-:W-:Y:S01]  /*2dd0*/  IABS R84, R80 ;  /* 0x0000005000547213 */ /* 0x000fe20000000000 */
[----:B------:R-:W-:Y:S01]  /*2de0*/  IMAD.HI.U32 R47, R4, R49, RZ ;  /* 0x00000031042f7227 */ /* 0x000fe200078e00ff */
[----:B------:R-:W-:-:S03]  /*2df0*/  ISETP.GT.U32.AND P2, PT, R5, R70, PT ;  /* 0x000000460500720c */ /* 0x000fc60003f44070 */
[----:B------:R-:W-:Y:S01]  /*2e00*/  @!P4 IMAD.MOV R56, RZ, RZ, -R56 ;  /* 0x000000ffff38c224 */ /* 0x000fe200078e0a38 */
[C---:B------:R-:W-:Y:S01]  /*2e10*/  ISETP.GT.U32.AND P4, PT, R5.reuse, R68, PT ;  /* 0x000000440500720c */ /* 0x040fe20003f84070 */
[--C-:B------:R-:W-:Y:S01]  /*2e20*/  @!P1 IMAD.IADD R54, R54, 0x1, -R5.reuse ;  /* 0x0000000136369824 */ /* 0x100fe200078e0a05 */
[C---:B------:R-:W-:Y:S01]  /*2e30*/  ISETP.GT.U32.AND P1, PT, R5.reuse, R64, PT ;  /* 0x000000400500720c */ /* 0x040fe20003f24070 */
[----:B------:R-:W-:Y:S01]  /*2e40*/  @!P5 IMAD.MOV R46, RZ, RZ, -R46 ;  /* 0x000000ffff2ed224 */ /* 0x000fe200078e0a2e */
[C---:B------:R-:W-:Y:S01]  /*2e50*/  ISETP.GT.U32.AND P5, PT, R5.reuse, R62, PT ;  /* 0x0000003e0500720c */ /* 0x040fe20003fa4070 */
[--C-:B------:R-:W-:Y:S01]  /*2e60*/  @!P6 IMAD.IADD R58, R58, 0x1, -R5.reuse ;  /* 0x000000013a3ae824 */ /* 0x100fe200078e0a05 */
[----:B------:R-:W-:Y:S01]  /*2e70*/  ISETP.GT.U32.AND P6, PT, R5, R66, PT ;  /* 0x000000420500720c */ /* 0x000fe20003fc4070 */
[----:B------:R-:W-:Y:S02]  /*2e80*/  @!P3 IMAD.MOV R54, RZ, RZ, -R54 ;  /* 0x000000ffff36b224 */ /* 0x000fe400078e0a36 */
[----:B------:R-:W-:-:S02]  /*2e90*/  @!P2 IMAD.IADD R70, R70, 0x1, -R5 ;  /* 0x000000014646a824 */ /* 0x000fc400078e0a05 */
[----:B------:R-:W-:Y:S01]  /*2ea0*/  @!P0 IMAD.MOV R58, RZ, RZ, -R58 ;  /* 0x000000ffff3a8224 */ /* 0x000fe200078e0a3a */
[----:B------:R-:W-:Y:S01]  /*2eb0*/  ISETP.GE.AND P0, PT, R82, RZ, PT ;  /* 0x000000ff5200720c */ /* 0x000fe20003f06270 */
[--C-:B------:R-:W-:Y:S01]  /*2ec0*/  @!P4 IMAD.IADD R68, R68, 0x1, -R5.reuse ;  /* 0x000000014444c824 */ /* 0x100fe200078e0a05 */
[----:B------:R-:W-:Y:S01]  /*2ed0*/  ISETP.GT.U32.AND P2, PT, R5, R70, PT ;  /* 0x000000460500720c */ /* 0x000fe20003f44070 */
[----:B------:R-:W-:Y:S01]  /*2ee0*/  @!P1 IMAD.IADD R64, R64, 0x1, -R5 ;  /* 0x0000000140409824 */ /* 0x000fe200078e0a05 */
[----:B------:R-:W-:Y:S01]  /*2ef0*/  ISETP.GE.AND P4, PT, R72, RZ, PT ;  /* 0x000000ff4800720c */ /* 0x000fe20003f86270 */
[----:B------:R-:W-:Y:S01]  /*2f00*/  IMAD.MOV R72, RZ, RZ, -R47 ;  /* 0x000000ffff487224 */ /* 0x000fe200078e0a2f */
[----:B------:R-:W-:Y:S01]  /*2f10*/  ISETP.GE.AND P1, PT, R97, RZ, PT ;  /* 0x000000ff6100720c */ /* 0x000fe20003f26270 */
[----:B------:R-:W-:Y:S01]  /*2f20*/  @!P6 IMAD.IADD R66, R66, 0x1, -R5 ;  /* 0x000000014242e824 */ /* 0x000fe200078e0a05 */
[C---:B------:R-:W-:Y:S01]  /*2f30*/  ISETP.GT.U32.AND P3, PT, R5.reuse, R64, PT ;  /* 0x000000400500720c */ /* 0x040fe20003f64070 */
[C---:B------:R-:W-:Y:S01]  /*2f40*/  IMAD R72, R5.reuse, R72, R49 ;  /* 0x0000004805487224 */ /* 0x040fe200078e0231 */
[----:B------:R-:W-:Y:S01]  /*2f50*/  IABS R82, R22 ;  /* 0x0000001600527213 */ /* 0x000fe20000000000 */
[----:B------:R-:W-:Y:S01]  /*2f60*/  @!P5 IMAD.IADD R62, R62, 0x1, -R5 ;  /* 0x000000013e3ed824 */ /* 0x000fe200078e0a05 */
[----:B------:R-:W-:Y:S01]  /*2f70*/  ISETP.GT.U32.AND P6, PT, R5, R66, PT ;  /* 0x000000420500720c */ /* 0x000fe20003fc4070 */
[----:B------:R-:W-:Y:S01]  /*2f80*/  IMAD.HI.U32 R47, R4, R84, RZ ;  /* 0x00000054042f7227 */ /* 0x000fe200078e00ff */
[----:B------:R-:W-:-:S02]  /*2f90*/  ISETP.GE.AND P5, PT, R74, RZ, PT ;  /* 0x000000ff4a00720c */ /* 0x000fc40003fa6270 */
[----:B------:R-:W-:Y:S01]  /*2fa0*/  IABS R74, R21 ;  /* 0x00000015004a7213 */ /* 0x000fe20000000000 */
[--C-:B------:R-:W-:Y:S01]  /*2fb0*/  @!P2 IMAD.IADD R70, R70, 0x1, -R5.reuse ;  /* 0x000000014646a824 */ /* 0x100fe200078e0a05 */
[C---:B------:R-:W-:Y:S01]  /*2fc0*/  ISETP.GT.U32.AND P2, PT, R5.reuse, R72, PT ;  /* 0x000000480500720c */ /* 0x040fe20003f44070 */
[----:B------:R-:W-:Y:S01]  /*2fd0*/  @!P1 IMAD.MOV R62, RZ, RZ, -R62 ;  /* 0x000000ffff3e9224 */ /* 0x000fe200078e0a3e */
[----:B------:R-:W-:Y:S01]  /*2fe0*/  ISETP.GT.U32.AND P1, PT, R5, R68, PT ;  /* 0x000000440500720c */ /* 0x000fe20003f24070 */
[----:B------:R-:W-:Y:S01]  /*2ff0*/  @!P3 IMAD.IADD R64, R64, 0x1, -R5 ;  /* 0x000000014040b824 */ /* 0x000fe200078e0a05 */
[----:B------:R-:W-:Y:S01]  /*3000*/  ISETP.GE.AND P3, PT, R83, RZ, PT ;  /* 0x000000ff5300720c */ /* 0x000fe20003f66270 */
[----:B------:R-:W-:Y:S02]  /*3010*/  IMAD.MOV R47, RZ, RZ, -R47 ;  /* 0x000000ffff2f7224 */ /* 0x000fe400078e0a2f */
[----:B------:R-:W-:Y:S01]  /*3020*/  @!P0 IMAD.MOV R64, RZ, RZ, -R64 ;  /* 0x000000ffff408224 */ /* 0x000fe200078e0a40 */
[----:B------:R-:W-:Y:S01]  /*3030*/  ISETP.GE.AND P0, PT, R23, RZ, PT ;  /* 0x000000ff1700720c */ /* 0x000fe20003f06270 */
[--C-:B------:R-:W-:Y:S01]  /*3040*/  @!P6 IMAD.IADD R66, R66, 0x1, -R5.reuse ;  /* 0x000000014242e824 */ /* 0x100fe200078e0a05 */
[----:B------:R-:W-:Y:S01]  /*3050*/  IABS R23, R23 ;  /* 0x0000001700177213 */ /* 0x000fe20000000000 */
[----:B------:R-:W-:Y:S01]  /*3060*/  IMAD R84, R5, R47, R84 ;  /* 0x0000002f05547224 */ /* 0x000fe200078e0254 */
[----:B------:R-:W-:Y:S01]  /*3070*/  ISETP.GE.AND P6, PT, R96, RZ, PT ;  /* 0x000000ff6000720c */ /* 0x000fe20003fc6270 */
[----:B------:R-:W-:Y:S01]  /*3080*/  @!P2 IMAD.IADD R72, R72, 0x1, -R5 ;  /* 0x000000014848a824 */ /* 0x000fe200078e0a05 */
[----:B------:R-:W-:Y:S01]  /*3090*/  IABS R96, R77 ;  /* 0x0000004d00607213 */ /* 0x000fe20000000000 */
[----:B------:R-:W-:Y:S01]  /*30a0*/  @!P5 IMAD.MOV R66, RZ, RZ, -R66 ;  /* 0x000000ffff42d224 */ /* 0x000fe200078e0a42 */
[----:B------:R-:W-:Y:S01]  /*30b0*/  ISETP.GE.AND P5, PT, R21, RZ, PT ;  /* 0x000000ff1500720c */ /* 0x000fe20003fa6270 */
[----:B------:R-:W-:Y:S01]  /*30c0*/  IMAD.HI.U32 R21, R4, R23, RZ ;  /* 0x0000001704157227 */ /* 0x000fe200078e00ff */
[----:B------:R-:W-:-:S03]  /*30d0*/  ISETP.GT.U32.AND P2, PT, R5, R72, PT ;  /* 0x000000480500720c */ /* 0x000fc60003f44070 */
[----:B------:R-:W-:Y:S01]  /*30e0*/  @!P1 IMAD.IADD R68, R68, 0x1, -R5 ;  /* 0x0000000144449824 */ /* 0x000fe200078e0a05 */
[----:B------:R-:W-:Y:S01]  /*30f0*/  ISETP.GE.AND P1, PT, R22, RZ, PT ;  /* 0x000000ff1600720c */ /* 0x000fe20003f26270 */
[----:B------:R-:W-:Y:S02]  /*3100*/  IMAD.MOV R22, RZ, RZ, -R21 ;  /* 0x000000ffff167224 */ /* 0x000fe400078e0a15 */
[----:B------:R-:W-:-:S04]  /*3110*/  IMAD.HI.U32 R21, R4, R74, RZ ;  /* 0x0000004a04157227 */ /* 0x000fc800078e00ff */
[C---:B------:R-:W-:Y:S02]  /*3120*/  IMAD R22, R5.reuse, R22, R23 ;  /* 0x0000001605167224 */ /* 0x040fe400078e0217 */
[----:B------:R-:W-:Y:S02]  /*3130*/  @!P2 IMAD.IADD R72, R72, 0x1, -R5 ;  /* 0x000000014848a824 */ /* 0x000fe400078e0a05 */
[----:B------:R-:W-:Y:S01]  /*3140*/  IMAD.MOV R21, RZ, RZ, -R21 ;  /* 0x000000ffff157224 */ /* 0x000fe200078e0a15 */
[----:B------:R-:W-:Y:S01]  /*3150*/  ISETP.GT.U32.AND P2, PT, R5, R22, PT ;  /* 0x000000160500720c */ /* 0x000fe20003f44070 */
[----:B------:R-:W-:-:S04]  /*3160*/  IMAD.HI.U32 R23, R4, R82, RZ ;  /* 0x0000005204177227 */ /* 0x000fc800078e00ff */
[----:B------:R-:W-:Y:S02]  /*3170*/  IMAD R74, R5, R21, R74 ;  /* 0x00000015054a7224 */ /* 0x000fe400078e024a */
[----:B------:R-:W-:Y:S02]  /*3180*/  IMAD.MOV R23, RZ, RZ, -R23 ;  /* 0x000000ffff177224 */ /* 0x000fe400078e0a17 */
[----:B------:R-:W-:-:S04]  /*3190*/  IMAD.HI.U32 R21, R4, R88, RZ ;  /* 0x0000005804157227 */ /* 0x000fc800078e00ff */
[----:B------:R-:W-:Y:S01]  /*31a0*/  @!P2 IMAD.IADD R22, R22, 0x1, -R5 ;  /* 0x000000011616a824 */ /* 0x000fe200078e0a05 */
[C---:B------:R-:W-:Y:S01]  /*31b0*/  ISETP.GT.U32.AND P2, PT, R5.reuse, R74, PT ;  /* 0x0000004a0500720c */ /* 0x040fe20003f44070 */
[C---:B------:R-:W-:Y:S02]  /*31c0*/  IMAD R82, R5.reuse, R23, R82 ;  /* 0x0000001705527224 */ /* 0x040fe400078e0252 */
[----:B------:R-:W-:Y:S01]  /*31d0*/  @!P3 IMAD.MOV R68, RZ, RZ, -R68 ;  /* 0x000000ffff44b224 */ /* 0x000fe200078e0a44 */
[C---:B------:R-:W-:Y:S01]  /*31e0*/  ISETP.GT.U32.AND P3, PT, R5.reuse, R22, PT ;  /* 0x000000160500720c */ /* 0x040fe20003f64070 */
[----:B------:R-:W-:Y:S01]  /*31f0*/  @!P6 IMAD.MOV R70, RZ, RZ, -R70 ;  /* 0x000000ffff46e224 */ /* 0x000fe200078e0a46 */
[----:B------:R-:W-:Y:S01]  /*3200*/  ISETP.GT.U32.AND P6, PT, R5, R82, PT ;  /* 0x000000520500720c */ /* 0x000fe20003fc4070 */
[----:B------:R-:W-:Y:S02]  /*3210*/  IMAD.MOV R47, RZ, RZ, -R21 ;  /* 0x000000ffff2f7224 */ /* 0x000fe400078e0a15 */
[----:B------:R-:W-:-:S04]  /*3220*/  IMAD.HI.U32 R49, R4, R86, RZ ;  /* 0x0000005604317227 */ /* 0x000fc800078e00ff */
[----:B------:R-:W-:Y:S02]  /*3230*/  @!P2 IMAD.IADD R74, R74, 0x1, -R5 ;  /* 0x000000014a4aa824 */ /* 0x000fe400078e0a05 */
[----:B------:R-:W-:-:S03]  /*3240*/  IMAD.HI.U32 R21, R4, R90, RZ ;  /* 0x0000005a04157227 */ /* 0x000fc600078e00ff */
[C---:B------:R-:W-:Y:S01]  /*3250*/  ISETP.GT.U32.AND P2, PT, R5.reuse, R74, PT ;  /* 0x0000004a0500720c */ /* 0x040fe20003f44070 */
[----:B------:R-:W-:Y:S01]  /*3260*/  @!P4 IMAD.MOV R72, RZ, RZ, -R72 ;  /* 0x000000ffff48c224 */ /* 0x000fe200078e0a48 */
[----:B------:R-:W-:Y:S01]  /*3270*/  ISETP.GT.U32.AND P4, PT, R5, R84, PT ;  /* 0x000000540500720c */ /* 0x000fe20003f84070 */
[----:B------:R-:W-:Y:S02]  /*3280*/  IMAD.MOV R49, RZ, RZ, -R49 ;  /* 0x000000ffff317224 */ /* 0x000fe400078e0a31 */
[----:B------:R-:W-:-:S04]  /*3290*/  IMAD.HI.U32 R23, R4, R92, RZ ;  /* 0x0000005c04177227 */ /* 0x000fc800078e00ff */
[C---:B------:R-:W-:Y:S02]  /*32a0*/  IMAD R88, R5.reuse, R47, R88 ;  /* 0x0000002f05587224 */ /* 0x040fe400078e0258 */
[----:B------:R-:W-:Y:S02]  /*32b0*/  IMAD.MOV R21, RZ, RZ, -R21 ;  /* 0x000000ffff157224 */ /* 0x000fe400078e0a15 */
[C---:B------:R-:W-:Y:S02]  /*32c0*/  IMAD R86, R5.reuse, R49, R86 ;  /* 0x0000003105567224 */ /* 0x040fe400078e0256 */
[----:B------:R-:W-:Y:S02]  /*32d0*/  IMAD.MOV R23, RZ, RZ, -R23 ;  /* 0x000000ffff177224 */ /* 0x000fe400078e0a17 */
[C---:B------:R-:W-:Y:S02]  /*32e0*/  IMAD R90, R5.reuse, R21, R90 ;  /* 0x00000015055a7224 */ /* 0x040fe400078e025a */
[----:B------:R-:W-:Y:S01]  /*32f0*/  @!P2 IMAD.IADD R74, R74, 0x1, -R5 ;  /* 0x000000014a4aa824 */ /* 0x000fe200078e0a05 */
[C---:B------:R-:W-:Y:S01]  /*3300*/  ISETP.GT.U32.AND P2, PT, R5.reuse, R88, PT ;  /* 0x000000580500720c */ /* 0x040fe20003f44070 */
[----:B------:R-:W-:-:S02]  /*3310*/  IMAD R92, R5, R23, R92 ;  /* 0x00000017055c7224 */ /* 0x000fc400078e025c */
[--C-:B------:R-:W-:Y:S01]  /*3320*/  @!P3 IMAD.IADD R22, R22, 0x1, -R5.reuse ;  /* 0x000000011616b824 */ /* 0x100fe200078e0a05 */
[C---:B------:R-:W-:Y:S01]  /*3330*/  ISETP.GT.U32.AND P3, PT, R5.reuse, R86, PT ;  /* 0x000000560500720c */ /* 0x040fe20003f64070 */
[--C-:B------:R-:W-:Y:S01]  /*3340*/  @!P6 IMAD.IADD R82, R82, 0x1, -R5.reuse ;  /* 0x000000015252e824 */ /* 0x100fe200078e0a05 */
[C---:B------:R-:W-:Y:S01]  /*3350*/  ISETP.GT.U32.AND P6, PT, R5.reuse, R90, PT ;  /* 0x0000005a0500720c */ /* 0x040fe20003fc4070 */
[----:B------:R-:W-:Y:S01]  /*3360*/  @!P4 IMAD.IADD R84, R84, 0x1, -R5 ;  /* 0x000000015454c824 */ /* 0x000fe200078e0a05 */
[----:B------:R-:W-:Y:S01]  /*3370*/  ISETP.GT.U32.AND P4, PT, R5, R92, PT ;  /* 0x0000005c0500720c */ /* 0x000fe20003f84070 */
[----:B------:R-:W-:-:S04]  /*3380*/  IMAD.HI.U32 R23, R4, R100, RZ ;  /* 0x0000006404177227 */ /* 0x000fc800078e00ff */
[--C-:B------:R-:W-:Y:S01]  /*3390*/  @!P2 IMAD.IADD R88, R88, 0x1, -R5.reuse ;  /* 0x000000015858a824 */ /* 0x100fe200078e0a05 */
[C---:B------:R-:W-:Y:S01]  /*33a0*/  ISETP.GT.U32.AND P2, PT, R5.reuse, R84, PT ;  /* 0x000000540500720c */ /* 0x040fe20003f44070 */
[----:B------:R-:W-:Y:S02]  /*33b0*/  @!P0 IMAD.MOV R22, RZ, RZ, -R22 ;  /* 0x000000ffff168224 */ /* 0x000fe400078e0a16 */
[--C-:B------:R-:W-:Y:S01]  /*33c0*/  @!P3 IMAD.IADD R86, R86, 0x1, -R5.reuse ;  /* 0x000000015656b824 */ /* 0x100fe200078e0a05 */
[C---:B------:R-:W-:Y:S01]  /*33d0*/  ISETP.GT.U32.AND P3, PT, R5.reuse, R82, PT ;  /* 0x000000520500720c */ /* 0x040fe20003f64070 */
[--C-:B------:R-:W-:Y:S01]  /*33e0*/  @!P6 IMAD.IADD R90, R90, 0x1, -R5.reuse ;  /* 0x000000015a5ae824 */ /* 0x100fe200078e0a05 */
[C---:B------:R-:W-:Y:S01]  /*33f0*/  ISETP.GT.U32.AND P6, PT, R5.reuse, R88, PT ;  /* 0x000000580500720c */ /* 0x040fe20003fc4070 */
[----:B------:R-:W-:Y:S01]  /*3400*/  @!P4 IMAD.IADD R92, R92, 0x1, -R5 ;  /* 0x000000015c5cc824 */ /* 0x000fe200078e0a05 */
[C---:B------:R-:W-:Y:S01]  /*3410*/  ISETP.GT.U32.AND P0, PT, R5.reuse, R86, PT ;  /* 0x000000560500720c */ /* 0x040fe20003f04070 */
[----:B------:R-:W-:Y:S01]  /*3420*/  IMAD.HI.U32 R21, R4, R98, RZ ;  /* 0x0000006204157227 */ /* 0x000fe200078e00ff */
[----:B------:R-:W-:-:S03]  /*3430*/  ISETP.GT.U32.AND P4, PT, R5, R90, PT ;  /* 0x0000005a0500720c */ /* 0x000fc60003f84070 */
[----:B------:R-:W-:Y:S02]  /*3440*/  IMAD.MOV R23, RZ, RZ, -R23 ;  /* 0x000000ffff177224 */ /* 0x000fe400078e0a17 */
[----:B------:R-:W-:Y:S01]  /*3450*/  @!P5 IMAD.MOV R74, RZ, RZ, -R74 ;  /* 0x000000ffff4ad224 */ /* 0x000fe200078e0a4a */
[C---:B------:R-:W-:Y:S01]  /*3460*/  ISETP.GT.U32.AND P5, PT, R5.reuse, R92, PT ;  /* 0x0000005c0500720c */ /* 0x040fe20003fa4070 */
[----:B------:R-:W-:Y:S02]  /*3470*/  IMAD.MOV R21, RZ, RZ, -R21 ;  /* 0x000000ffff157224 */ /* 0x000fe400078e0a15 */
[----:B------:R-:W-:Y:S01]  /*3480*/  IMAD R100, R5, R23, R100 ;  /* 0x0000001705647224 */ /* 0x000fe200078e0264 */
[----:B------:R-:W-:Y:S01]  /*3490*/  IABS R23, R252 ;  /* 0x000000fc00177213 */ /* 0x000fe20000000000 */
[----:B------:R-:W-:-:S04]  /*34a0*/  IMAD.HI.U32 R47, R4, R94, RZ ;  /* 0x0000005e042f7227 */ /* 0x000fc800078e00ff */
[----:B------:R-:W-:-:S04]  /*34b0*/  IMAD.HI.U32 R49, R4, R96, RZ ;  /* 0x0000006004317227 */ /* 0x000fc800078e00ff */
[C---:B------:R-:W-:Y:S02]  /*34c0*/  IMAD R98, R5.reuse, R21, R98 ;  /* 0x0000001505627224 */ /* 0x040fe400078e0262 */
[----:B------:R-:W-:Y:S01]  /*34d0*/  @!P6 IMAD.IADD R88, R88, 0x1, -R5 ;  /* 0x000000015858e824 */ /* 0x000fe200078e0a05 */
[----:B------:R-:W-:Y:S01]  /*34e0*/  ISETP.GT.U32.AND P6, PT, R5, R100, PT ;  /* 0x000000640500720c */ /* 0x000fe20003fc4070 */
[----:B------:R-:W-:-:S04]  /*34f0*/  IMAD.HI.U32 R21, R4, R102, RZ ;  /* 0x0000006604157227 */ /* 0x000fc800078e00ff */
[----:B------:R-:W-:Y:S02]  /*3500*/  IMAD.MOV R47, RZ, RZ, -R47 ;  /* 0x000000ffff2f7224 */ /* 0x000fe400078e0a2f */
[----:B------:R-:W-:Y:S02]  /*3510*/  IMAD.MOV R49, RZ, RZ, -R49 ;  /* 0x000000ffff317224 */ /* 0x000fe400078e0a31 */
[----:B------:R-:W-:-:S04]  /*3520*/  IMAD.HI.U32 R4, R4, R23, RZ ;  /* 0x0000001704047227 */ /* 0x000fc800078e00ff */
[--C-:B------:R-:W-:Y:S01]  /*3530*/  @!P0 IMAD.IADD R86, R86, 0x1, -R5.reuse ;  /* 0x0000000156568824 */ /* 0x100fe200078e0a05 */
[C---:B------:R-:W-:Y:S01]  /*3540*/  ISETP.GT.U32.AND P0, PT, R5.reuse, R98, PT ;  /* 0x000000620500720c */ /* 0x040fe20003f04070 */
[C---:B------:R-:W-:Y:S02]  /*3550*/  IMAD R94, R5.reuse, R47, R94 ;  /* 0x0000002f055e7224 */ /* 0x040fe400078e025e */
[C---:B------:R-:W-:Y:S02]  /*3560*/  IMAD R96, R5.reuse, R49, R96 ;  /* 0x0000003105607224 */ /* 0x040fe400078e0260 */
[----:B------:R-:W-:Y:S02]  /*3570*/  IMAD.MOV R4, RZ, RZ, -R4 ;  /* 0x000000ffff047224 */ /* 0x000fe400078e0a04 */
[--C-:B------:R-:W-:Y:S01]  /*3580*/  @!P5 IMAD.IADD R92, R92, 0x1, -R5.reuse ;  /* 0x000000015c5cd824 */ /* 0x100fe200078e0a05 */
[----:B------:R-:W-:Y:S01]  /*3590*/  ISETP.GE.AND P5, PT, R80, RZ, PT ;  /* 0x000000ff5000720c */ /* 0x000fe20003fa6270 */
[--C-:B------:R-:W-:Y:S01]  /*35a0*/  @!P3 IMAD.IADD R82, R82, 0x1, -R5.reuse ;  /* 0x000000015252b824 */ /* 0x100fe200078e0a05 */
[C---:B------:R-:W-:Y:S01]  /*35b0*/  ISETP.GT.U32.AND P3, PT, R5.reuse, R94, PT ;  /* 0x0000005e0500720c */ /* 0x040fe20003f64070 */
[----:B------:R-:W-:Y:S01]  /*35c0*/  @!P2 IMAD.IADD R84, R84, 0x1, -R5 ;  /* 0x000000015454a824 */ /* 0x000fe200078e0a05 */
[C---:B------:R-:W-:Y:S01]  /*35d0*/  ISETP.GT.U32.AND P2, PT, R5.reuse, R96, PT ;  /* 0x000000600500720c */ /* 0x040fe20003f44070 */
[----:B------:R-:W-:-:S02]  /*35e0*/  IMAD R80, R5, R4, R23 ;  /* 0x0000000405507224 */ /* 0x000fc400078e0217 */
[----:B------:R-:W-:Y:S02]  /*35f0*/  IMAD.MOV R21, RZ, RZ, -R21 ;  /* 0x000000ffff157224 */ /* 0x000fe400078e0a15 */
[--C-:B------:R-:W-:Y:S01]  /*3600*/  @!P6 IMAD.IADD R100, R100, 0x1, -R5.reuse ;  /* 0x000000016464e824 */ /* 0x100fe200078e0a05 */
[C---:B------:R-:W-:Y:S01]  /*3610*/  ISETP.GT.U32.AND P6, PT, R5.reuse, R80, PT ;  /* 0x000000500500720c */ /* 0x040fe20003fc4070 */
[----:B------:R-:W-:Y:S01]  /*3620*/  IMAD R102, R5, R21, R102 ;  /* 0x0000001505667224 */ /* 0x000fe200078e0266 */
[----:B------:R-:W-:Y:S01]  /*3630*/  SHF.R.S32.HI R21, RZ, 0x1f, R20 ;  /* 0x0000001fff157819 */ /* 0x000fe20000011414 */
[--C-:B------:R-:W-:Y:S01]  /*3640*/  @!P0 IMAD.IADD R98, R98, 0x1, -R5.reuse ;  /* 0x0000000162628824 */ /* 0x100fe200078e0a05 */
[----:B------:R-:W-:Y:S01]  /*3650*/  ISETP.GE.AND P0, PT, R79, RZ, PT ;  /* 0x000000ff4f00720c */ /* 0x000fe20003f06270 */
[--C-:B------:R-:W-:Y:S01]  /*3660*/  @!P4 IMAD.IADD R90, R90, 0x1, -R5.reuse ;  /* 0x000000015a5ac824 */ /* 0x100fe200078e0a05 */
[----:B------:R-:W-:Y:S01]  /*3670*/  ISETP.GT.U32.AND P4, PT, R5, R102, PT ;  /* 0x000000660500720c */ /* 0x000fe20003f84070 */
[--C-:B------:R-:W-:Y:S01]  /*3680*/  @!P3 IMAD.IADD R94, R94, 0x1, -R5.reuse ;  /* 0x000000015e5eb824 */ /* 0x100fe200078e0a05 */
[----:B------:R-:W-:Y:S01]  /*3690*/  ISETP.GE.AND P3, PT, R81, RZ, PT ;  /* 0x000000ff5100720c */ /* 0x000fe20003f66270 */
[--C-:B------:R-:W-:Y:S01]  /*36a0*/  @!P2 IMAD.IADD R96, R96, 0x1, -R5.reuse ;  /* 0x000000016060a824 */ /* 0x100fe200078e0a05 */
[----:B------:R-:W-:Y:S01]  /*36b0*/  ISETP.GE.AND P2, PT, R73, RZ, PT ;  /* 0x000000ff4900720c */ /* 0x000fe20003f46270 */
[----:B------:R-:W-:Y:S01]  /*36c0*/  @!P5 IMAD.MOV R84, RZ, RZ, -R84 ;  /* 0x000000ffff54d224 */ /* 0x000fe200078e0a54 */
[----:B------:R-:W-:Y:S01]  /*36d0*/  ISETP.GT.U32.AND P5, PT, R5, R100, PT ;  /* 0x000000640500720c */ /* 0x000fe20003fa4070 */
[--C-:B------:R-:W-:Y:S01]  /*36e0*/  @!P6 IMAD.IADD R80, R80, 0x1, -R5.reuse ;  /* 0x000000015050e824 */ /* 0x100fe200078e0a05 */
[----:B------:R-:W-:Y:S01]  /*36f0*/  ISETP.GE.AND P6, PT, R71, RZ, PT ;  /* 0x000000ff4700720c */ /* 0x000fe20003fc6270 */
[----:B------:R-:W-:Y:S01]  /*3700*/  @!P1 IMAD.MOV R82, RZ, RZ, -R82 ;  /* 0x000000ffff529224 */ /* 0x000fe200078e0a52 */
[C---:B------:R-:W-:Y:S01]  /*3710*/  ISETP.GT.U32.AND P1, PT, R5.reuse, R94, PT ;  /* 0x0000005e0500720c */ /* 0x040fe20003f24070 */
[----:B------:R-:W-:Y:S01]  /*3720*/  @!P0 IMAD.MOV R90, RZ, RZ, -R90 ;  /* 0x000000ffff5a8224 */ /* 0x000fe200078e0a5a */
[C---:B------:R-:W-:Y:S01]  /*3730*/  ISETP.GT.U32.AND P0, PT, R5.reuse, R80, PT ;  /* 0x000000500500720c */ /* 0x040fe20003f04070 */
[--C-:B------:R-:W-:Y:S01]  /*3740*/  @!P4 IMAD.IADD R102, R102, 0x1, -R5.reuse ;  /* 0x000000016666c824 */ /* 0x100fe200078e0a05 */
[C---:B------:R-:W-:Y:S01]  /*3750*/  ISETP.GT.U32.AND P4, PT, R5.reuse, R96, PT ;  /* 0x000000600500720c */ /* 0x040fe20003f84070 */
[----:B------:R-:W-:Y:S01]  /*3760*/  @!P3 IMAD.MOV R86, RZ, RZ, -R86 ;  /* 0x000000ffff56b224 */ /* 0x000fe200078e0a56 */
[C---:B------:R-:W-:Y:S01]  /*3770*/  ISETP.GT.U32.AND P3, PT, R5.reuse, R98, PT ;  /* 0x000000620500720c */ /* 0x040fe20003f64070 */
[----:B------:R-:W-:Y:S01]  /*3780*/  @!P2 IMAD.MOV R88, RZ, RZ, -R88 ;  /* 0x000000ffff58a224 */ /* 0x000fe200078e0a58 */
[----:B------:R-:W-:Y:S01]  /*3790*/  ISETP.GT.U32.AND P2, PT, R5, R102, PT ;  /* 0x000000660500720c */ /* 0x000fe20003f44070 */
[--C-:B------:R-:W-:Y:S01]  /*37a0*/  @!P5 IMAD.IADD R100, R100, 0x1, -R5.reuse ;  /* 0x000000016464d824 */ /* 0x100fe200078e0a05 */
[----:B------:R-:W-:Y:S01]  /*37b0*/  ISETP.GE.AND P5, PT, R75, RZ, PT ;  /* 0x000000ff4b00720c */ /* 0x000fe20003fa6270 */
[----:B------:R-:W-:Y:S01]  /*37c0*/  @!P6 IMAD.MOV R92, RZ, RZ, -R92 ;  /* 0x000000ffff5ce224 */ /* 0x000fe200078e0a5c */
[----:B------:R-:W-:Y:S01]  /*37d0*/  ISETP.GE.AND P6, PT, R252, RZ, PT ;  /* 0x000000fffc00720c */ /* 0x000fe20003fc6270 */
[--C-:B------:R-:W-:Y:S01]  /*37e0*/  @!P1 IMAD.IADD R94, R94, 0x1, -R5.reuse ;  /* 0x000000015e5e9824 */ /* 0x100fe200078e0a05 */
[----:B------:R-:W-:Y:S01]  /*37f0*/  ISETP.GE.AND P1, PT, R78, RZ, PT ;  /* 0x000000ff4e00720c */ /* 0x000fe20003f26270 */
[--C-:B------:R-:W-:Y:S01]  /*3800*/  @!P0 IMAD.IADD R80, R80, 0x1, -R5.reuse ;  /* 0x0000000150508824 */ /* 0x100fe200078e0a05 */
[----:B------:R-:W-:Y:S01]  /*3810*/  ISETP.NE.AND P0, PT, R3, RZ, PT ;  /* 0x000000ff0300720c */ /* 0x000fe20003f05270 */
[--C-:B------:R-:W-:Y:S01]  /*3820*/  @!P4 IMAD.IADD R96, R96, 0x1, -R5.reuse ;  /* 0x000000016060c824 */ /* 0x100fe200078e0a05 */
[----:B------:R-:W-:Y:S01]  /*3830*/  LOP3.LUT R3, RZ, R3, RZ, 0x33, !PT ;  /* 0x00000003ff037212 */ /* 0x000fe200078e33ff */
[--C-:B------:R-:W-:Y:S01]  /*3840*/  @!P3 IMAD.IADD R98, R98, 0x1, -R5.reuse ;  /* 0x000000016262b824 */ /* 0x100fe200078e0a05 */
[----:B------:R-:W-:Y:S01]  /*3850*/  ISETP.GE.AND P4, PT, R77, RZ, PT ;  /* 0x000000ff4d00720c */ /* 0x000fe20003f86270 */
[----:B------:R-:W-:Y:S01]  /*3860*/  @!P2 IMAD.IADD R102, R102, 0x1, -R5 ;  /* 0x000000016666a824 */ /* 0x000fe200078e0a05 */
[----:B------:R-:W-:Y:S01]  /*3870*/  SEL R6, R3, R6, !P0 ;  /* 0x0000000603067207 */ /* 0x000fe20004000000 */
[----:B------:R-:W-:Y:S01]  /*3880*/  @!P5 IMAD.MOV R100, RZ, RZ, -R100 ;  /* 0x000000ffff64d224 */ /* 0x000fe200078e0a64 */
[----:B------:R-:W-:Y:S01]  /*3890*/  ISETP.GE.AND P3, PT, R76, RZ, PT ;  /* 0x000000ff4c00720c */ /* 0x000fe20003f66270 */
[----:B------:R-:W-:Y:S01]  /*38a0*/  @!P6 IMAD.MOV R80, RZ, RZ, -R80 ;  /* 0x000000ffff50e224 */ /* 0x000fe200078e0a50 */
[----:B------:R-:W-:Y:S01]  /*38b0*/  ISETP.GE.AND P2, PT, R69, RZ, PT ;  /* 0x000000ff4500720c */ /* 0x000fe20003f46270 */
[----:B------:R-:W-:Y:S01]  /*38c0*/  IMAD R6, R6, UR4, RZ ;  /* 0x0000000406067c24 */ /* 0x000fe2000f8e02ff */
[C---:B------:R-:W-:Y:S01]  /*38d0*/  SEL R7, R3.reuse, R7, !P0 ;  /* 0x0000000703077207 */ /* 0x040fe20004000000 */
[----:B------:R-:W-:Y:S01]  /*38e0*/  @!P1 IMAD.MOV R94, RZ, RZ, -R94 ;  /* 0x000000ffff5e9224 */ /* 0x000fe200078e0a5e */
[C---:B------:R-:W-:Y:S01]  /*38f0*/  SEL R8, R3.reuse, R8, !P0 ;  /* 0x0000000803087207 */ /* 0x040fe20004000000 */
[----:B------:R-:W-:Y:S01]  /*3900*/  IMAD R2, R2, UR7, RZ ;  /* 0x0000000702027c24 */ /* 0x000fe2000f8e02ff */
[----:B------:R-:W-:Y:S01]  /*3910*/  SEL R9, R3, R9, !P0 ;  /* 0x0000000903097207 */ /* 0x000fe20004000000 */
[----:B------:R-:W-:Y:S01]  /*3920*/  IMAD R7, R7, UR4, RZ ;  /* 0x0000000407077c24 */ /* 0x000fe2000f8e02ff */
[----:B------:R-:W-:Y:S01]  /*3930*/  SEL R10, R3, R10, !P0 ;  /* 0x0000000a030a7207 */ /* 0x000fe20004000000 */
[----:B------:R-:W-:Y:S01]  /*3940*/  IMAD R8, R8, UR4, RZ ;  /* 0x0000000408087c24 */ /* 0x000fe2000f8e02ff */
[----:B------:R-:W-:Y:S01]  /*3950*/  LEA.HI R4, R21, R20, RZ, 0x5 ;  /* 0x0000001415047211 */ /* 0x000fe200078f28ff */
[----:B------:R-:W-:Y:S01]  /*3960*/  IMAD R9, R9, UR4, RZ ;  /* 0x0000000409097c24 */ /* 0x000fe2000f8e02ff */
[-C--:B0-----:R-:W-:Y:S01]  /*3970*/  LEA R20, P6, R6, R246.reuse, 0x1 ;  /* 0x000000f606147211 */ /* 0x081fe200078c08ff */
[----:B------:R-:W-:Y:S01]  /*3980*/  IMAD R10, R10, UR4, RZ ;  /* 0x000000040a0a7c24 */ /* 0x000fe2000f8e02ff */
[----:B------:R-:W-:Y:S01]  /*3990*/  SEL R11, R3, R11, !P0 ;  /* 0x0000000b030b7207 */ /* 0x000fe20004000000 */
[----:B------:R-:W-:Y:S01]  /*39a0*/  @!P4 IMAD.MOV R96, RZ, RZ, -R96 ;  /* 0x000000ffff60c224 */ /* 0x000fe200078e0a60 */
[----:B------:R-:W-:Y:S01]  /*39b0*/  LEA R5, P5, R7, R246, 0x1 ;  /* 0x000000f607057211 */ /* 0x000fe200078a08ff */
[----:B------:R-:W-:Y:S01]  /*39c0*/  @!P3 IMAD.MOV R98, RZ, RZ, -R98 ;  /* 0x000000ffff62b224 */ /* 0x000fe200078e0a62 */
[----:B------:R-:W-:Y:S01]  /*39d0*/  SEL R12, R3, R12, !P0 ;  /* 0x0000000c030c7207 */ /* 0x000fe20004000000 */
[----:B------:R-:W-:Y:S01]  /*39e0*/  @!P2 IMAD.MOV R102, RZ, RZ, -R102 ;  /* 0x000000ffff66a224 */ /* 0x000fe200078e0a66 */
[----:B------:R-:W-:Y:S01]  /*39f0*/  LEA R21, P3, R8, R246, 0x1 ;  /* 0x000000f608157211 */ /* 0x000fe200078608ff */
[----:B------:R0:W-:Y:S01]  /*3a00*/  STL [R1+0x148], R20 ;  /* 0x0001481401007387 */ /* 0x0001e20000100800 */
[----:B------:R-:W-:Y:S01]  /*3a10*/  IMAD R11, R11, UR4, RZ ;  /* 0x000000040b0b7c24 */ /* 0x000fe2000f8e02ff */
[C---:B------:R-:W-:Y:S01]  /*3a20*/  SEL R13, R3.reuse, R13, !P0 ;  /* 0x0000000d030d7207 */ /* 0x040fe20004000000 */
[----:B------:R-:W-:Y:S01]  /*3a30*/  IMAD R12, R12, UR4, RZ ;  /* 0x000000040c0c7c24 */ /* 0x000fe2000f8e02ff */
[----:B------:R1:W-:Y:S01]  /*3a40*/  STL [R1+0x14c], R5 ;  /* 0x00014c0501007387 */ /* 0x0003e20000100800 */
[C---:B------:R-:W-:Y:S01]  /*3a50*/  SEL R14, R3.reuse, R14, !P0 ;  /* 0x0000000e030e7207 */ /* 0x040fe20004000000 */
[----:B------:R-:W-:Y:S01]  /*3a60*/  IMAD R0, R0, UR7, RZ ;  /* 0x0000000700007c24 */ /* 0x000fe2000f8e02ff */
[C---:B------:R-:W-:Y:S01]  /*3a70*/  SEL R15, R3.reuse, R15, !P0 ;  /* 0x0000000f030f7207 */ /* 0x040fe20004000000 */
[----:B------:R2:W-:Y:S01]  /*3a80*/  STL [R1+0x150], R21 ;  /* 0x0001501501007387 */ /* 0x0005e20000100800 */
[----:B------:R-:W-:Y:S01]  /*3a90*/  SEL R16, R3, R16, !P0 ;  /* 0x0000001003107207 */ /* 0x000fe20004000000 */
[----:B------:R-:W-:Y:S01]  /*3aa0*/  IMAD R13, R13, UR4, RZ ;  /* 0x000000040d0d7c24 */ /* 0x000fe2000f8e02ff */
[-C--:B0-----:R-:W-:Y:S01]  /*3ab0*/  LEA R20, P2, R9, R246.reuse, 0x1 ;  /* 0x000000f609147211 */ /* 0x081fe200078408ff */
[----:B------:R-:W-:Y:S01]  /*3ac0*/  IMAD R14, R14, UR4, RZ ;  /* 0x000000040e0e7c24 */ /* 0x000fe2000f8e02ff */
[----:B------:R-:W-:Y:S01]  /*3ad0*/  SEL R17, R3, R17, !P0 ;  /* 0x0000001103117207 */ /* 0x000fe20004000000 */
[----:B------:R-:W-:Y:S01]  /*3ae0*/  IMAD R15, R15, UR4, RZ ;  /* 0x000000040f0f7c24 */ /* 0x000fe2000f8e02ff */
[----:B-1----:R-:W-:Y:S01]  /*3af0*/  LEA R5, P1, R10, R246, 0x1 ;  /* 0x000000f60a057211 */ /* 0x002fe200078208ff */
[----:B------:R0:W-:Y:S01]  /*3b00*/  STL [R1+0x154], R20 ;  /* 0x0001541401007387 */ /* 0x0001e20000100800 */
[C---:B------:R-:W-:Y:S01]  /*3b10*/  SEL R18, R3.reuse, R18, !P0 ;  /* 0x0000001203127207 */ /* 0x040fe20004000000 */
[----:B------:R-:W-:Y:S01]  /*3b20*/  IMAD R16, R16, UR4, RZ ;  /* 0x0000000410107c24 */ /* 0x000fe2000f8e02ff */
[C---:B------:R-:W-:Y:S01]  /*3b30*/  SEL R19, R3.reuse, R19, !P0 ;  /* 0x0000001303137207 */ /* 0x040fe20004000000 */
[----:B------:R1:W-:Y:S01]  /*3b40*/  STL [R1+0x158], R5 ;  /* 0x0001580501007387 */ /* 0x0003e20000100800 */
[----:B------:R-:W-:Y:S01]  /*3b50*/  SEL R25, R3, R25, !P0 ;  /* 0x0000001903197207 */ /* 0x000fe20004000000 */
[----:B------:R-:W-:Y:S01]  /*3b60*/  IMAD R17, R17, UR4, RZ ;  /* 0x0000000411117c24 */ /* 0x000fe2000f8e02ff */
[C---:B------:R-:W-:Y:S01]  /*3b70*/  SEL R26, R3.reuse, R26, !P0 ;  /* 0x0000001a031a7207 */ /* 0x040fe20004000000 */
[----:B------:R-:W-:Y:S01]  /*3b80*/  IMAD R18, R18, UR4, RZ ;  /* 0x0000000412127c24 */ /* 0x000fe2000f8e02ff */
[----:B------:R-:W-:Y:S01]  /*3b90*/  SEL R27, R3, R27, !P0 ;  /* 0x0000001b031b7207 */ /* 0x000fe20004000000 */
[----:B------:R-:W-:Y:S01]  /*3ba0*/  IMAD R19, R19, UR4, RZ ;  /* 0x0000000413137c24 */ /* 0x000fe2000f8e02ff */
[----:B------:R-:W-:Y:S01]  /*3bb0*/  SEL R28, R3, R28, !P0 ;  /* 0x0000001c031c7207 */ /* 0x000fe20004000000 */
[----:B------:R-:W-:Y:S01]  /*3bc0*/  IMAD R25, R25, UR4, RZ ;  /* 0x0000000419197c24 */ /* 0x000fe2000f8e02ff */
[C---:B------:R-:W-:Y:S01]  /*3bd0*/  SEL R29, R3.reuse, R29, !P0 ;  /* 0x0000001d031d7207 */ /* 0x040fe20004000000 */
        /* <DEDUP_REMOVED lines=89> */
[----:B------:R-:W-:Y:S01]  /*4170*/  SEL R3, R3, R80, !P0 ;  /* 0x0000005003037207 */ /* 0x000fe20004000000 */
[----:B------:R-:W-:Y:S01]  /*4180*/  IMAD R98, R98, UR4, RZ ;  /* 0x0000000462627c24 */ /* 0x000fe2000f8e02ff */
[-C--:B--2---:R-:W-:Y:S01]  /*4190*/  LEA R21, P0, R11, R246.reuse, 0x1 ;  /* 0x000000f60b157211 */ /* 0x084fe200078008ff */
[----:B------:R-:W-:Y:S01]  /*41a0*/  IMAD R100, R100, UR4, RZ ;  /* 0x0000000464647c24 */ /* 0x000fe2000f8e02ff */
[-C--:B0-----:R-:W-:Y:S01]  /*41b0*/  LEA R20, P4, R12, R246.reuse, 0x1 ;  /* 0x000000f60c147211 */ /* 0x081fe200078808ff */
[----:B------:R-:W-:Y:S01]  /*41c0*/  IMAD R102, R102, UR4, RZ ;  /* 0x0000000466667c24 */ /* 0x000fe2000f8e02ff */
[-C--:B-1----:R-:W-:Y:S01]  /*41d0*/  LEA.HI.X.SX32 R5, R6, R247.reuse, 0x1, P6 ;  /* 0x000000f706057211 */ /* 0x082fe200030f0eff */
[----:B------:R-:W-:Y:S01]  /*41e0*/  STL [R1+0x15c], R21 ;  /* 0x00015c1501007387 */ /* 0x000fe20000100800 */
[----:B------:R-:W-:Y:S01]  /*41f0*/  LEA R6, P6, R13, R246, 0x1 ;  /* 0x000000f60d067211 */ /* 0x000fe200078c08ff */
[----:B------:R-:W-:Y:S01]  /*4200*/  IMAD R3, R3, UR4, RZ ;  /* 0x0000000403037c24 */ /* 0x000fe2000f8e02ff */
[-C--:B------:R-:W-:Y:S01]  /*4210*/  LEA.HI.X.SX32 R7, R7, R247.reuse, 0x1, P5 ;  /* 0x000000f707077211 */ /* 0x080fe200028f0eff */
[----:B------:R-:W-:Y:S01]  /*4220*/  STL [R1+0x160], R20 ;  /* 0x0001601401007387 */ /* 0x000fe20000100800 */
[----:B------:R-:W-:-:S02]  /*4230*/  LEA.HI.X.SX32 R250, R10, R247, 0x1, P1 ;  /* 0x000000f70afa7211 */ /* 0x000fc400008f0eff */
[----:B------:R-:W-:Y:S02]  /*4240*/  CS2R R80, SRZ ;  /* 0x0000000000507805 */ /* 0x000fe4000001ff00 */
[----:B------:R-:W-:Y:S01]  /*4250*/  LEA.HI.X.SX32 R248, R11, R247, 0x1, P0 ;  /* 0x000000f70bf87211 */ /* 0x000fe200000f0eff */
[----:B------:R0:W-:Y:S01]  /*4260*/  STL [R1+0x80], R5 ;  /* 0x0000800501007387 */ /* 0x0001e20000100800 */
[----:B------:R-:W-:Y:S02]  /*4270*/  CS2R R76, SRZ ;  /* 0x00000000004c7805 */ /* 0x000fe4000001ff00 */
[----:B------:R-:W-:Y:S01]  /*4280*/  CS2R R78, SRZ ;  /* 0x00000000004e7805 */ /* 0x000fe2000001ff00 */
[----:B------:R-:W-:Y:S01]  /*4290*/  ULDC.64 UR4, c[0x0][0x210] ;  /* 0x0000840000047ab9 */ /* 0x000fe20000000a00 */
[----:B------:R1:W-:Y:S04]  /*42a0*/  STL [R1+0x164], R6 ;  /* 0x0001640601007387 */ /* 0x0003e80000100800 */
[----:B------:R2:W-:Y:S01]  /*42b0*/  STL [R1+0x84], R7 ;  /* 0x0000840701007387 */ /* 0x0005e20000100800 */
[----:B0-----:R-:W-:-:S02]  /*42c0*/  LEA R5, P5, R14, R246, 0x1 ;  /* 0x000000f60e057211 */ /* 0x001fc400078a08ff */
[----:B-1----:R-:W-:-:S03]  /*42d0*/  LEA.HI.X.SX32 R6, R8, R247, 0x1, P3 ;  /* 0x000000f708067211 */ /* 0x002fc600018f0eff */
[----:B------:R0:W-:Y:S01]  /*42e0*/  STL [R1+0x168], R5 ;  /* 0x0001680501007387 */ /* 0x0001e20000100800 */
[----:B--2---:R-:W-:-:S03]  /*42f0*/  LEA R7, P3, R15, R246, 0x1 ;  /* 0x000000f60f077211 */ /* 0x004fc600078608ff */
[----:B------:R1:W-:Y:S04]  /*4300*/  STL [R1+0x88], R6 ;  /* 0x0000880601007387 */ /* 0x0003e80000100800 */
[----:B------:R2:W-:Y:S01]  /*4310*/  STL [R1+0x16c], R7 ;  /* 0x00016c0701007387 */ /* 0x0005e20000100800 */
[----:B0-----:R-:W-:Y:S02]  /*4320*/  LEA.HI.X.SX32 R5, R9, R247, 0x1, P2 ;  /* 0x000000f709057211 */ /* 0x001fe400010f0eff */
[----:B-1----:R-:W-:-:S03]  /*4330*/  LEA R6, P2, R16, R246, 0x1 ;  /* 0x000000f610067211 */ /* 0x002fc600078408ff */
[----:B------:R0:W-:Y:S01]  /*4340*/  STL [R1+0x8c], R5 ;  /* 0x00008c0501007387 */ /* 0x0001e20000100800 */
[----:B--2---:R-:W-:-:S03]  /*4350*/  LEA R7, P0, R18, R246, 0x1 ;  /* 0x000000f612077211 */ /* 0x004fc600078008ff */
[----:B------:R-:W-:Y:S01]  /*4360*/  STL [R1+0x170], R6 ;  /* 0x0001700601007387 */ /* 0x000fe20000100800 */
[----:B0-----:R-:W-:-:S05]  /*4370*/  LEA R5, P1, R17, R246, 0x1 ;  /* 0x000000f611057211 */ /* 0x001fca00078208ff */
[----:B------:R0:W-:Y:S04]  /*4380*/  STL [R1+0x174], R5 ;  /* 0x0001740501007387 */ /* 0x0001e80000100800 */
[----:B------:R1:W-:Y:S01]  /*4390*/  STL [R1+0x178], R7 ;  /* 0x0001780701007387 */ /* 0x0003e20000100800 */
[-C--:B0-----:R-:W-:Y:S02]  /*43a0*/  LEA.HI.X.SX32 R5, R12, R247.reuse, 0x1, P4 ;  /* 0x000000f70c057211 */ /* 0x081fe400020f0eff */
[-C--:B------:R-:W-:Y:S02]  /*43b0*/  LEA R6, P4, R19, R246.reuse, 0x1 ;  /* 0x000000f613067211 */ /* 0x080fe400078808ff */
[----:B-1----:R-:W-:Y:S01]  /*43c0*/  LEA.HI.X.SX32 R7, R13, R247, 0x1, P6 ;  /* 0x000000f70d077211 */ /* 0x002fe200030f0eff */
[----:B------:R0:W-:Y:S04]  /*43d0*/  STL [R1+0x90], R5 ;  /* 0x0000900501007387 */ /* 0x0001e80000100800 */
[----:B------:R1:W-:Y:S04]  /*43e0*/  STL [R1+0x17c], R6 ;  /* 0x00017c0601007387 */ /* 0x0003e80000100800 */
[----:B------:R2:W-:Y:S01]  /*43f0*/  STL [R1+0x94], R7 ;  /* 0x0000940701007387 */ /* 0x0005e20000100800 */
[----:B0-----:R-:W-:-:S02]  /*4400*/  LEA R5, P6, R25, R246, 0x1 ;  /* 0x000000f619057211 */ /* 0x001fc400078c08ff */
[----:B-1----:R-:W-:-:S03]  /*4410*/  LEA.HI.X.SX32 R6, R14, R247, 0x1, P5 ;  /* 0x000000f70e067211 */ /* 0x002fc600028f0eff */
[----:B------:R0:W-:Y:S01]  /*4420*/  STL [R1], R5 ;  /* 0x0000000501007387 */ /* 0x0001e20000100800 */
[----:B--2---:R-:W-:-:S03]  /*4430*/  LEA R7, P5, R26, R246, 0x1 ;  /* 0x000000f61a077211 */ /* 0x004fc600078a08ff */
[----:B------:R1:W-:Y:S04]  /*4440*/  STL [R1+0x98], R6 ;  /* 0x0000980601007387 */ /* 0x0003e80000100800 */
[----:B------:R2:W-:Y:S01]  /*4450*/  STL [R1+0x4], R7 ;  /* 0x0000040701007387 */ /* 0x0005e20000100800 */
[----:B0-----:R-:W-:Y:S02]  /*4460*/  LEA.HI.X.SX32 R5, R15, R247, 0x1, P3 ;  /* 0x000000f70f057211 */ /* 0x001fe400018f0eff */
[----:B-1----:R-:W-:-:S03]  /*4470*/  LEA R6, P3, R27, R246, 0x1 ;  /* 0x000000f61b067211 */ /* 0x002fc600078608ff */
[----:B------:R0:W-:Y:S01]  /*4480*/  STL [R1+0x9c], R5 ;  /* 0x00009c0501007387 */ /* 0x0001e20000100800 */
[----:B--2---:R-:W-:-:S03]  /*4490*/  LEA.HI.X.SX32 R7, R16, R247, 0x1, P2 ;  /* 0x000000f710077211 */ /* 0x004fc600010f0eff */
[----:B------:R1:W-:Y:S04]  /*44a0*/  STL [R1+0x8], R6 ;  /* 0x0000080601007387 */ /* 0x0003e80000100800 */
[----:B------:R2:W-:Y:S01]  /*44b0*/  STL [R1+0xa0], R7 ;  /* 0x0000a00701007387 */ /* 0x0005e20000100800 */
[----:B0-----:R-:W-:Y:S02]  /*44c0*/  LEA R5, P2, R28, R246, 0x1 ;  /* 0x000000f61c057211 */ /* 0x001fe400078408ff */
        /* <DEDUP_REMOVED lines=62> */
[----:B------:R-:W-:Y:S02]  /*48b0*/  CS2R R36, SRZ ;  /* 0x0000000000247805 */ /* 0x000fe4000001ff00 */
[-C--:B--2---:R-:W-:Y:S01]  /*48c0*/  LEA R7, P0, R44, R246.reuse, 0x1 ;  /* 0x000000f62c077211 */ /* 0x084fe200078008ff */
[----:B------:R1:W-:Y:S04]  /*48d0*/  STL [R1+0xe0], R6 ;  /* 0x0000e00601007387 */ /* 0x0003e80000100800 */
[----:B------:R2:W-:Y:S01]  /*48e0*/  STL [R1+0x5c], R7 ;  /* 0x00005c0701007387 */ /* 0x0005e20000100800 */
[----:B0-----:R-:W-:Y:S02]  /*48f0*/  LEA.HI.X.SX32 R5, R38, R247, 0x1, P4 ;  /* 0x000000f726057211 */ /* 0x001fe400020f0eff */
[----:B-1----:R-:W-:-:S03]  /*4900*/  LEA R6, P4, R45, R246, 0x1 ;  /* 0x000000f62d067211 */ /* 0x002fc600078808ff */
[----:B------:R0:W-:Y:S01]  /*4910*/  STL [R1+0xe4], R5 ;  /* 0x0000e40501007387 */ /* 0x0001e20000100800 */
[----:B--2---:R-:W-:-:S03]  /*4920*/  LEA.HI.X.SX32 R7, R39, R247, 0x1, P6 ;  /* 0x000000f727077211 */ /* 0x004fc600030f0eff */
[----:B------:R1:W-:Y:S01]  /*4930*/  STL [R1+0x60], R6 ;  /* 0x0000600601007387 */ /* 0x0003e20000100800 */
[----:B------:R-:W-:-:S03]  /*4940*/  CS2R R38, SRZ ;  /* 0x0000000000267805 */ /* 0x000fc6000001ff00 */
[----:B------:R2:W-:Y:S01]  /*4950*/  STL [R1+0xe8], R7 ;  /* 0x0000e80701007387 */ /* 0x0005e20000100800 */
[----:B0-----:R-:W-:Y:S02]  /*4960*/  LEA R5, P6, R24, R246, 0x1 ;  /* 0x000000f618057211 */ /* 0x001fe400078c08ff */
[----:B-1----:R-:W-:-:S03]  /*4970*/  LEA.HI.X.SX32 R6, R40, R247, 0x1, P5 ;  /* 0x000000f728067211 */ /* 0x002fc600028f0eff */
[----:B------:R0:W-:Y:S01]  /*4980*/  STL [R1+0x64], R5 ;  /* 0x0000640501007387 */ /* 0x0001e20000100800 */
[----:B--2---:R-:W-:-:S03]  /*4990*/  LEA R7, P5, R48, R246, 0x1 ;  /* 0x000000f630077211 */ /* 0x004fc600078a08ff */
[----:B------:R1:W-:Y:S04]  /*49a0*/  STL [R1+0xec], R6 ;  /* 0x0000ec0601007387 */ /* 0x0003e80000100800 */
[----:B------:R2:W-:Y:S01]  /*49b0*/  STL [R1+0x68], R7 ;  /* 0x0000680701007387 */ /* 0x0005e20000100800 */
[-C--:B0-----:R-:W-:Y:S02]  /*49c0*/  LEA.HI.X.SX32 R5, R41, R247.reuse, 0x1, P3 ;  /* 0x000000f729057211 */ /* 0x081fe400018f0eff */
[----:B------:R-:W-:Y:S02]  /*49d0*/  CS2R R40, SRZ ;  /* 0x0000000000287805 */ /* 0x000fe4000001ff00 */
[----:B-1----:R-:W-:Y:S01]  /*49e0*/  LEA R6, P3, R50, R246, 0x1 ;  /* 0x000000f632067211 */ /* 0x002fe200078608ff */
        /* <DEDUP_REMOVED lines=29> */
[----:B------:R1:W-:Y:S01]  /*4bc0*/  STL [R1+0x18c], R6 ;  /* 0x00018c0601007387 */ /* 0x0003e20000100800 */
[-C--:B------:R-:W-:Y:S02]  /*4bd0*/  LEA.HI.X.SX32 R207, R60, R247.reuse, 0x1, P5 ;  /* 0x000000f73ccf7211 */ /* 0x080fe400028f0eff */
[----:B------:R-:W-:Y:S02]  /*4be0*/  CS2R R60, SRZ ;  /* 0x00000000003c7805 */ /* 0x000fe4000001ff00 */
[----:B------:R-:W-:Y:S01]  /*4bf0*/  CS2R R50, SRZ ;  /* 0x0000000000327805 */ /* 0x000fe2000001ff00 */
[----:B------:R2:W-:Y:S01]  /*4c00*/  STL [R1+0x10c], R7 ;  /* 0x00010c0701007387 */ /* 0x0005e20000100800 */
[----:B0-----:R-:W-:Y:S02]  /*4c10*/  LEA R5, P3, R62, R246, 0x1 ;  /* 0x000000f63e057211 */ /* 0x001fe400078608ff */
[----:B-1----:R-:W-:-:S03]  /*4c20*/  LEA.HI.X.SX32 R6, R52, R247, 0x1, P2 ;  /* 0x000000f734067211 */ /* 0x002fc600010f0eff */
[----:B------:R0:W-:Y:S01]  /*4c30*/  STL [R1+0x190], R5 ;  /* 0x0001900501007387 */ /* 0x0001e20000100800 */
[-C--:B------:R-:W-:Y:S02]  /*4c40*/  LEA.HI.X.SX32 R208, R62, R247.reuse, 0x1, P3 ;  /* 0x000000f73ed07211 */ /* 0x080fe400018f0eff */
[----:B------:R-:W-:Y:S02]  /*4c50*/  CS2R R62, SRZ ;  /* 0x00000000003e7805 */ /* 0x000fe4000001ff00 */
[C---:B--2---:R-:W-:Y:S01]  /*4c60*/  LEA R7, P2, R64.reuse, R246, 0x1 ;  /* 0x000000f640077211 */ /* 0x044fe200078408ff */
[----:B------:R1:W-:Y:S01]  /*4c70*/  STL [R1+0x110], R6 ;  /* 0x0001100601007387 */ /* 0x0003e20000100800 */
[----:B------:R-:W-:Y:S02]  /*4c80*/  CS2R R52, SRZ ;  /* 0x0000000000347805 */ /* 0x000fe4000001ff00 */
[----:B------:R-:W-:Y:S01]  /*4c90*/  LEA.HI.X.SX32 R210, R64, R247, 0x1, P2 ;  /* 0x000000f740d27211 */ /* 0x000fe200010f0eff */
[----:B------:R2:W-:Y:S01]  /*4ca0*/  STL [R1+0x194], R7 ;  /* 0x0001940701007387 */ /* 0x0005e20000100800 */
[----:B------:R-:W-:-:S02]  /*4cb0*/  CS2R R64, SRZ ;  /* 0x0000000000407805 */ /* 0x000fc4000001ff00 */
        /* <DEDUP_REMOVED lines=19> */
[----:B------:R-:W-:Y:S01]  /*4df0*/  STL [R1+0x1a0], R7 ;  /* 0x0001a00701007387 */ /* 0x000fe20000100800 */
[----:B------:R-:W-:-:S02]  /*4e00*/  CS2R R70, SRZ ;  /* 0x0000000000467805 */ /* 0x000fc4000001ff00 */
[-C--:B0-----:R-:W-:Y:S02]  /*4e10*/  LEA.HI.X.SX32 R5, R58, R247.reuse, 0x1, P6 ;  /* 0x000000f73a057211 */ /* 0x081fe400030f0eff */
[----:B------:R-:W-:Y:S02]  /*4e20*/  CS2R R58, SRZ ;  /* 0x00000000003a7805 */ /* 0x000fe4000001ff00 */
[C---:B-1----:R-:W-:Y:S01]  /*4e30*/  LEA R6, P6, R72.reuse, R246, 0x1 ;  /* 0x000000f648067211 */ /* 0x042fe200078c08ff */
[----:B------:R0:W-:Y:S03]  /*4e40*/  STL [R1+0x120], R5 ;  /* 0x0001200501007387 */ /* 0x0001e60000100800 */
[----:B------:R-:W-:Y:S01]  /*4e50*/  LEA.HI.X.SX32 R218, R72, R247, 0x1, P6 ;  /* 0x000000f748da7211 */ /* 0x000fe200030f0eff */
[----:B------:R1:W-:Y:S01]  /*4e60*/  STL [R1+0x1a4], R6 ;  /* 0x0001a40601007387 */ /* 0x0003e20000100800 */
[----:B------:R-:W-:-:S02]  /*4e70*/  CS2R R72, SRZ ;  /* 0x0000000000487805 */ /* 0x000fc4000001ff00 */
[-C--:B0-----:R-:W-:Y:S02]  /*4e80*/  LEA R5, P5, R22, R246.reuse, 0x1 ;  /* 0x000000f616057211 */ /* 0x081fe400078a08ff */
[----:B-1----:R-:W-:-:S03]  /*4e90*/  LEA R6, P3, R74, R246, 0x1 ;  /* 0x000000f64a067211 */ /* 0x002fc600078608ff */
[----:B------:R0:W-:Y:S01]  /*4ea0*/  STL [R1+0x1a8], R5 ;  /* 0x0001a80501007387 */ /* 0x0001e20000100800 */
[-C--:B------:R-:W-:Y:S02]  /*4eb0*/  LEA.HI.X.SX32 R220, R22, R247.reuse, 0x1, P5 ;  /* 0x000000f716dc7211 */ /* 0x080fe400028f0eff */
[----:B------:R-:W-:Y:S01]  /*4ec0*/  LEA.HI.X.SX32 R222, R74, R247, 0x1, P3 ;  /* 0x000000f74ade7211 */ /* 0x000fe200018f0eff */
[----:B------:R1:W-:Y:S01]  /*4ed0*/  STL [R1+0x1ac], R6 ;  /* 0x0001ac0601007387 */ /* 0x0003e20000100800 */
[----:B------:R-:W-:Y:S02]  /*4ee0*/  CS2R R74, SRZ ;  /* 0x00000000004a7805 */ /* 0x000fe4000001ff00 */
[-C--:B0-----:R-:W-:Y:S02]  /*4ef0*/  LEA R5, P2, R82, R246.reuse, 0x1 ;  /* 0x000000f652057211 */ /* 0x081fe400078408ff */
[----:B-1----:R-:W-:-:S03]  /*4f00*/  LEA R6, P1, R84, R246, 0x1 ;  /* 0x000000f654067211 */ /* 0x002fc600078208ff */
[----:B------:R0:W-:Y:S01]  /*4f10*/  STL [R1+0x1b0], R5 ;  /* 0x0001b00501007387 */ /* 0x0001e20000100800 */
[-C--:B------:R-:W-:Y:S02]  /*4f20*/  LEA.HI.X.SX32 R224, R82, R247.reuse, 0x1, P2 ;  /* 0x000000f752e07211 */ /* 0x080fe400010f0eff */
[----:B------:R-:W-:Y:S02]  /*4f30*/  CS2R R82, SRZ ;  /* 0x0000000000527805 */ /* 0x000fe4000001ff00 */
[----:B------:R-:W-:Y:S01]  /*4f40*/  LEA.HI.X.SX32 R226, R84, R247, 0x1, P1 ;  /* 0x000000f754e27211 */ /* 0x000fe200008f0eff */
[----:B------:R1:W-:Y:S01]  /*4f50*/  STL [R1+0x1b4], R6 ;  /* 0x0001b40601007387 */ /* 0x0003e20000100800 */
[-C--:B0-----:R-:W-:Y:S02]  /*4f60*/  LEA R5, P0, R86, R246.reuse, 0x1 ;  /* 0x000000f656057211 */ /* 0x081fe400078008ff */
[----:B-1----:R-:W-:-:S03]  /*4f70*/  LEA R6, P4, R88, R246, 0x1 ;  /* 0x000000f658067211 */ /* 0x002fc600078808ff */
[----:B------:R0:W-:Y:S01]  /*4f80*/  STL [R1+0x1b8], R5 ;  /* 0x0001b80501007387 */ /* 0x0001e20000100800 */
[----:B------:R-:W-:Y:S01]  /*4f90*/  LEA.HI.X.SX32 R7, R86, R247, 0x1, P0 ;  /* 0x000000f756077211 */ /* 0x000fe200000f0eff */
[----:B------:R-:W-:Y:S02]  /*4fa0*/  IMAD.WIDE R86, R0, 0x2, RZ ;  /* 0x0000000200567825 */ /* 0x000fe400078e02ff */
[----:B------:R1:W-:Y:S01]  /*4fb0*/  STL [R1+0x1bc], R6 ;  /* 0x0001bc0601007387 */ /* 0x0003e20000100800 */
[-C--:B0-----:R-:W-:Y:S02]  /*4fc0*/  LEA R5, P6, R90, R246.reuse, 0x1 ;  /* 0x000000f65a057211 */ /* 0x081fe400078c08ff */
[----:B-1----:R-:W-:-:S03]  /*4fd0*/  LEA R6, P5, R92, R246, 0x1 ;  /* 0x000000f65c067211 */ /* 0x002fc600078a08ff */
[----:B------:R0:W-:Y:S04]  /*4fe0*/  STL [R1+0x1c0], R5 ;  /* 0x0001c00501007387 */ /* 0x0001e80000100800 */
        /* <DEDUP_REMOVED lines=8> */
[----:B------:R1:W-:Y:S04]  /*5070*/  STL [R1+0x124], R7 ;  /* 0x0001240701007387 */ /* 0x0003e80000100800 */
[----:B------:R2:W-:Y:S01]  /*5080*/  STL [R1+0x1d8], R6 ;  /* 0x0001d80601007387 */ /* 0x0005e20000100800 */
[----:B0-----:R-:W-:Y:S02]  /*5090*/  LEA.HI.X.SX32 R5, R88, R247, 0x1, P4 ;  /* 0x000000f758057211 */ /* 0x001fe400020f0eff */
[----:B------:R-:W-:-:S02]  /*50a0*/  CS2R R88, SRZ ;  /* 0x0000000000587805 */ /* 0x000fc4000001ff00 */
[----:B-1----:R-:W-:Y:S01]  /*50b0*/  LEA R7, P4, R102, R246, 0x1 ;  /* 0x000000f666077211 */ /* 0x002fe200078808ff */
        /* <DEDUP_REMOVED lines=8> */
[----:B------:R-:W-:Y:S02]  /*5140*/  CS2R R92, SRZ ;  /* 0x00000000005c7805 */ /* 0x000fe4000001ff00 */
[----:B--2---:R-:W-:Y:S01]  /*5150*/  LEA.HI.X.SX32 R6, R94, R247, 0x1, P3 ;  /* 0x000000f75e067211 */ /* 0x004fe200018f0eff */
[----:B------:R1:W-:Y:S01]  /*5160*/  STL [R1+0x130], R7 ;  /* 0x0001300701007387 */ /* 0x0003e20000100800 */
[----:B------:R-:W-:-:S03]  /*5170*/  CS2R R94, SRZ ;  /* 0x00000000005e7805 */ /* 0x000fc6000001ff00 */
[----:B------:R2:W-:Y:S01]  /*5180*/  STL [R1+0x134], R6 ;  /* 0x0001340601007387 */ /* 0x0005e20000100800 */
[-C--:B0-----:R-:W-:Y:S02]  /*5190*/  LEA.HI.X.SX32 R5, R96, R247.reuse, 0x1, P2 ;  /* 0x000000f760057211 */ /* 0x081fe400010f0eff */
[----:B------:R-:W-:Y:S02]  /*51a0*/  CS2R R96, SRZ ;  /* 0x0000000000607805 */ /* 0x000fe4000001ff00 */
[-C--:B-1----:R-:W-:Y:S01]  /*51b0*/  LEA.HI.X.SX32 R7, R98, R247.reuse, 0x1, P1 ;  /* 0x000000f762077211 */ /* 0x082fe200008f0eff */
[----:B------:R0:W-:Y:S01]  /*51c0*/  STL [R1+0x138], R5 ;  /* 0x0001380501007387 */ /* 0x0001e20000100800 */
[----:B------:R-:W-:Y:S02]  /*51d0*/  CS2R R98, SRZ ;  /* 0x0000000000627805 */ /* 0x000fe4000001ff00 */
[----:B--2---:R-:W-:Y:S01]  /*51e0*/  LEA.HI.X.SX32 R6, R100, R247, 0x1, P0 ;  /* 0x000000f764067211 */ /* 0x004fe200000f0eff */
[----:B------:R1:W-:Y:S01]  /*51f0*/  STL [R1+0x13c], R7 ;  /* 0x00013c0701007387 */ /* 0x0003e20000100800 */
[----:B------:R-:W-:-:S03]  /*5200*/  CS2R R100, SRZ ;  /* 0x0000000000647805 */ /* 0x000fc6000001ff00 */
[----:B------:R-:W-:Y:S01]  /*5210*/  STL [R1+0x140], R6 ;  /* 0x0001400601007387 */ /* 0x000fe20000100800 */
[-C--:B0-----:R-:W-:Y:S02]  /*5220*/  LEA.HI.X.SX32 R5, R102, R247.reuse, 0x1, P4 ;  /* 0x000000f766057211 */ /* 0x081fe400020f0eff */
[----:B------:R-:W-:Y:S02]  /*5230*/  CS2R R102, SRZ ;  /* 0x0000000000667805 */ /* 0x000fe4000001ff00 */
[----:B------:R-:W-:Y:S01]  /*5240*/  LEA.HI.X.SX32 R247, R3, R247, 0x1, P6 ;  /* 0x000000f703f77211 */ /* 0x000fe200030f0eff */
[----:B------:R-:W-:Y:S01]  /*5250*/  IMAD.U32 R3, RZ, RZ, UR8 ;  /* 0x00000008ff037e24 */ /* 0x000fe2000f8e00ff */
[----:B-1----:R-:W0:Y:S01]  /*5260*/  LDC R7, c[0x0][0x238] ;  /* 0x00008e00ff077b82 */ /* 0x002e220000000800 */
[----:B------:R1:W-:Y:S02]  /*5270*/  STL [R1+0x144], R5 ;  /* 0x0001440501007387 */ /* 0x0003e40000100800 */
[----:B-1----:R-:W-:-:S02]  /*5280*/  IMAD R5, R168, UR6, RZ ;  /* 0x00000006a8057c24 */ /* 0x002fc4000f8e02ff */
[----:B------:R-:W-:Y:S01]  /*5290*/  IMAD.WIDE R168, R2, 0x2, RZ ;  /* 0x0000000202a87825 */ /* 0x000fe200078e02ff */
[----:B------:R-:W-:Y:S02]  /*52a0*/  SHF.R.S32.HI R2, RZ, 0x5, R4 ;  /* 0x00000005ff027819 */ /* 0x000fe40000011404 */
[----:B------:R-:W-:Y:S02]  /*52b0*/  SHF.R.S32.HI R6, RZ, 0x1f, R5 ;  /* 0x0000001fff067819 */ /* 0x000fe40000011405 */
[----:B------:R-:W-:Y:S02]  /*52c0*/  STL.64 [R1+0x20], R168 ;  /* 0x000020a801007387 */ /* 0x000fe40000100a00 */
[----:B------:R-:W-:Y:S02]  /*52d0*/  SHF.L.U64.HI R0, R5, 0x1, R6 ;  /* 0x0000000105007819 */ /* 0x000fe40000010206 */
[----:B------:R1:W-:Y:S01]  /*52e0*/  STL [R1+0x3c8], R2 ;  /* 0x0003c80201007387 */ /* 0x0003e20000100800 */
[----:B0-----:R-:W-:-:S02]  /*52f0*/  IMAD R8, R7, 0x1f, RZ ;  /* 0x0000001f07087824 */ /* 0x001fc400078e02ff */
[----:B------:R-:W-:Y:S01]  /*5300*/  IMAD R9, R7, 0x1e, RZ ;  /* 0x0000001e07097824 */ /* 0x000fe200078e02ff */
[----:B------:R-:W-:Y:S01]  /*5310*/  STL.64 [R1+0x28], R86 ;  /* 0x0000285601007387 */ /* 0x000fe20000100a00 */
[----:B------:R-:W-:-:S04]  /*5320*/  IMAD.WIDE R170, R8, 0x2, R86 ;  /* 0x0000000208aa7825 */ /* 0x000fc800078e0256 */
[----:B-1----:R-:W-:Y:S02]  /*5330*/  IMAD.SHL.U32 R2, R5, 0x2, RZ ;  /* 0x0000000205027824 */ /* 0x002fe400078e00ff */
[----:B------:R-:W-:-:S04]  /*5340*/  IMAD.WIDE R4, R8, 0x2, R168 ;  /* 0x0000000208047825 */ /* 0x000fc800078e02a8 */
[----:B------:R-:W-:Y:S01]  /*5350*/  IMAD.WIDE R172, R9, 0x2, R168 ;  /* 0x0000000209ac7825 */ /* 0x000fe200078e02a8 */
[----:B------:R0:W-:Y:S03]  /*5360*/  STL.64 [R1+0x3c0], R4 ;  /* 0x0003c00401007387 */ /* 0x0001e60000100a00 */
[C---:B------:R-:W-:Y:S01]  /*5370*/  IMAD R10, R7.reuse, 0x1d, RZ ;  /* 0x0000001d070a7824 */ /* 0x040fe200078e02ff */
[----:B------:R1:W-:Y:S01]  /*5380*/  STL.64 [R1+0x3b8], R170 ;  /* 0x0003b8aa01007387 */ /* 0x0003e20000100a00 */
[C---:B------:R-:W-:Y:S02]  /*5390*/  IMAD R11, R7.reuse, 0x1c, RZ ;  /* 0x0000001c070b7824 */ /* 0x040fe400078e02ff */
[C---:B------:R-:W-:Y:S01]  /*53a0*/  IMAD R12, R7.reuse, 0x1b, RZ ;  /* 0x0000001b070c7824 */ /* 0x040fe200078e02ff */
[----:B------:R-:W-:Y:S01]  /*53b0*/  STL.64 [R1+0x3b0], R172 ;  /* 0x0003b0ac01007387 */ /* 0x000fe20000100a00 */
[----:B------:R-:W-:-:S02]  /*53c0*/  IMAD R13, R7, 0x1a, RZ ;  /* 0x0000001a070d7824 */ /* 0x000fc400078e02ff */
[----:B------:R-:W-:Y:S02]  /*53d0*/  IMAD R14, R7, 0x19, RZ ;  /* 0x00000019070e7824 */ /* 0x000fe400078e02ff */
[----:B0-----:R-:W-:-:S04]  /*53e0*/  IMAD.WIDE R4, R9, 0x2, R86 ;  /* 0x0000000209047825 */ /* 0x001fc800078e0256 */
[C---:B-1----:R-:W-:Y:S01]  /*53f0*/  IMAD.WIDE R170, R10.reuse, 0x2, R168 ;  /* 0x000000020aaa7825 */ /* 0x042fe200078e02a8 */
[----:B------:R0:W-:Y:S03]  /*5400*/  STL.64 [R1+0x3a8], R4 ;  /* 0x0003a80401007387 */ /* 0x0001e60000100a00 */
[----:B------:R-:W-:Y:S01]  /*5410*/  IMAD.WIDE R8, R10, 0x2, R86 ;  /* 0x000000020a087825 */ /* 0x000fe200078e0256 */
[----:B------:R-:W-:Y:S03]  /*5420*/  STL.64 [R1+0x3a0], R170 ;  /* 0x0003a0aa01007387 */ /* 0x000fe60000100a00 */
[C---:B------:R-:W-:Y:S01]  /*5430*/  IMAD R15, R7.reuse, 0x18, RZ ;  /* 0x00000018070f7824 */ /* 0x040fe200078e02ff */
[----:B------:R1:W-:Y:S01]  /*5440*/  STL.64 [R1+0x398], R8 ;  /* 0x0003980801007387 */ /* 0x0003e20000100a00 */
[----:B------:R-:W-:-:S02]  /*5450*/  IMAD R16, R7, 0x17, RZ ;  /* 0x0000001707107824 */ /* 0x000fc400078e02ff */
[----:B------:R-:W-:Y:S02]  /*5460*/  IMAD R17, R7, 0x16, RZ ;  /* 0x0000001607117824 */ /* 0x000fe400078e02ff */
[----:B0-----:R-:W-:-:S04]  /*5470*/  IMAD.WIDE R4, R11, 0x2, R168 ;  /* 0x000000020b047825 */ /* 0x001fc800078e02a8 */
[----:B------:R-:W-:Y:S01]  /*5480*/  IMAD.WIDE R10, R11, 0x2, R86 ;  /* 0x000000020b0a7825 */ /* 0x000fe200078e0256 */
[----:B------:R0:W-:Y:S03]  /*5490*/  STL.64 [R1+0x390], R4 ;  /* 0x0003900401007387 */ /* 0x0001e60000100a00 */
[----:B-1----:R-:W-:Y:S01]  /*54a0*/  IMAD.WIDE R8, R12, 0x2, R168 ;  /* 0x000000020c087825 */ /* 0x002fe200078e02a8 */
[----:B------:R1:W-:Y:S03]  /*54b0*/  STL.64 [R1+0x388], R10 ;  /* 0x0003880a01007387 */ /* 0x0003e60000100a00 */
[C---:B------:R-:W-:Y:S01]  /*54c0*/  IMAD R18, R7.reuse, 0x15, RZ ;  /* 0x0000001507127824 */ /* 0x040fe200078e02ff */
[----:B------:R2:W-:Y:S01]  /*54d0*/  STL.64 [R1+0x380], R8 ;  /* 0x0003800801007387 */ /* 0x0005e20000100a00 */
[----:B------:R-:W-:-:S02]  /*54e0*/  IMAD R19, R7, 0x14, RZ ;  /* 0x0000001407137824 */ /* 0x000fc400078e02ff */
[----:B------:R-:W-:Y:S02]  /*54f0*/  IMAD R20, R7, 0x13, RZ ;  /* 0x0000001307147824 */ /* 0x000fe400078e02ff */
[----:B0-----:R-:W-:-:S04]  /*5500*/  IMAD.WIDE R4, R12, 0x2, R86 ;  /* 0x000000020c047825 */ /* 0x001fc800078e0256 */
[C---:B-1----:R-:W-:Y:S01]  /*5510*/  IMAD.WIDE R10, R13.reuse, 0x2, R168 ;  /* 0x000000020d0a7825 */ /* 0x042fe200078e02a8 */
[----:B------:R0:W-:Y:S03]  /*5520*/  STL.64 [R1+0x378], R4 ;  /* 0x0003780401007387 */ /* 0x0001e60000100a00 */
[----:B--2---:R-:W-:Y:S01]  /*5530*/  IMAD.WIDE R8, R13, 0x2, R86 ;  /* 0x000000020d087825 */ /* 0x004fe200078e0256 */
[----:B------:R1:W-:Y:S03]  /*5540*/  STL.64 [R1+0x370], R10 ;  /* 0x0003700a01007387 */ /* 0x0003e60000100a00 */
[C---:B------:R-:W-:Y:S01]  /*5550*/  IMAD R21, R7.reuse, 0x12, RZ ;  /* 0x0000001207157824 */ /* 0x040fe200078e02ff */
[----:B------:R2:W-:Y:S01]  /*5560*/  STL.64 [R1+0x368], R8 ;  /* 0x0003680801007387 */ /* 0x0005e20000100a00 */
[----:B------:R-:W-:-:S02]  /*5570*/  IMAD R22, R7, 0x11, RZ ;  /* 0x0000001107167824 */ /* 0x000fc400078e02ff */
[----:B------:R-:W-:Y:S02]  /*5580*/  IMAD.SHL.U32 R23, R7, 0x10, RZ ;  /* 0x0000001007177824 */ /* 0x000fe400078e00ff */
[----:B0-----:R-:W-:-:S04]  /*5590*/  IMAD.WIDE R4, R14, 0x2, R168 ;  /* 0x000000020e047825 */ /* 0x001fc800078e02a8 */
[----:B-1----:R-:W-:Y:S01]  /*55a0*/  IMAD.WIDE R10, R14, 0x2, R86 ;  /* 0x000000020e0a7825 */ /* 0x002fe200078e0256 */
[----:B------:R0:W-:Y:S03]  /*55b0*/  STL.64 [R1+0x360], R4 ;  /* 0x0003600401007387 */ /* 0x0001e60000100a00 */
[----:B--2---:R-:W-:Y:S01]  /*55c0*/  IMAD.WIDE R8, R15, 0x2, R168 ;  /* 0x000000020f087825 */ /* 0x004fe200078e02a8 */
        /* <DEDUP_REMOVED lines=15> */
[----:B-1----:R-:W-:Y:S01]  /*56c0*/  IMAD.WIDE R10, R17, 0x2, R86 ;  /* 0x00000002110a7825 */ /* 0x002fe200078e0256 */
[----:B------:R0:W-:Y:S03]  /*56d0*/  STL.64 [R1+0x330], R4 ;  /* 0x0003300401007387 */ /* 0x0001e60000100a00 */
[----:B--2---:R-:W-:Y:S01]  /*56e0*/  IMAD.WIDE R8, R18, 0x2, R168 ;  /* 0x0000000212087825 */ /* 0x004fe200078e02a8 */
[----:B------:R1:W-:Y:S03]  /*56f0*/  STL.64 [R1+0x328], R10 ;  /* 0x0003280a01007387 */ /* 0x0003e60000100a00 */
[C---:B------:R-:W-:Y:S01]  /*5700*/  IMAD R30, R7.reuse, 0x9, RZ ;  /* 0x00000009071e7824 */ /* 0x040fe200078e02ff */
[----:B------:R2:W-:Y:S01]  /*5710*/  STL.64 [R1+0x320], R8 ;  /* 0x0003200801007387 */ /* 0x0005e20000100a00 */
[----:B------:R-:W-:-:S02]  /*5720*/  IMAD.SHL.U32 R31, R7, 0x8, RZ ;  /* 0x00000008071f7824 */ /* 0x000fc400078e00ff */
        /* <DEDUP_REMOVED lines=18> */
[----:B0-----:R-:W-:-:S04]  /*5850*/  IMAD.WIDE R4, R21, 0x2, R86 ;  /* 0x0000000215047825 */ /* 0x001fc800078e0256 */
[C---:B-1----:R-:W-:Y:S01]  /*5860*/  IMAD.WIDE R10, R22.reuse, 0x2, R168 ;  /* 0x00000002160a7825 */ /* 0x042fe200078e02a8 */
[----:B------:R0:W-:Y:S03]  /*5870*/  STL.64 [R1+0x2e8], R4 ;  /* 0x0002e80401007387 */ /* 0x0001e60000100a00 */
[----:B--2---:R-:W-:Y:S01]  /*5880*/  IMAD.WIDE R8, R22, 0x2, R86 ;  /* 0x0000000216087825 */ /* 0x004fe200078e0256 */
[----:B------:R1:W-:Y:S04]  /*5890*/  STL.64 [R1+0x2e0], R10 ;  /* 0x0002e00a01007387 */ /* 0x0003e80000100a00 */
[----:B------:R2:W-:Y:S01]  /*58a0*/  STL.64 [R1+0x2d8], R8 ;  /* 0x0002d80801007387 */ /* 0x0005e20000100a00 */
[----:B0-----:R-:W-:-:S04]  /*58b0*/  IMAD.WIDE R4, R23, 0x2, R168 ;  /* 0x0000000217047825 */ /* 0x001fc800078e02a8 */
[----:B-1----:R-:W-:Y:S01]  /*58c0*/  IMAD.WIDE R10, R23, 0x2, R86 ;  /* 0x00000002170a7825 */ /* 0x002fe200078e0256 */
[----:B------:R0:W-:Y:S03]  /*58d0*/  STL.64 [R1+0x2d0], R4 ;  /* 0x0002d00401007387 */ /* 0x0001e60000100a00 */
[C---:B--2---:R-:W-:Y:S01]  /*58e0*/  IMAD.WIDE R8, R24.reuse, 0x2, R168 ;  /* 0x0000000218087825 */ /* 0x044fe200078e02a8 */
[----:B------:R1:W-:Y:S04]  /*58f0*/  STL.64 [R1+0x2c8], R10 ;  /* 0x0002c80a01007387 */ /* 0x0003e80000100a00 */
[----:B------:R2:W-:Y:S01]  /*5900*/  STL.64 [R1+0x2c0], R8 ;  /* 0x0002c00801007387 */ /* 0x0005e20000100a00 */
        /* <DEDUP_REMOVED lines=51> */
[--C-:B--2---:R-:W-:Y:S01]  /*5c40*/  IMAD.WIDE R8, R85, 0x2, R86.reuse ;  /* 0x0000000255087825 */ /* 0x104fe200078e0256 */
[----:B------:R1:W-:Y:S04]  /*5c50*/  STL.64 [R1+0x1f0], R10 ;  /* 0x0001f00a01007387 */ /* 0x0003e80000100a00 */
[----:B------:R1:W-:Y:S01]  /*5c60*/  STL.64 [R1+0x1e8], R8 ;  /* 0x0001e80801007387 */ /* 0x0003e20000100a00 */
[----:B0-----:R-:W-:-:S05]  /*5c70*/  IMAD.WIDE R4, R7, 0x2, R86 ;  /* 0x0000000207047825 */ /* 0x001fca00078e0256 */
[----:B------:R1:W-:Y:S02]  /*5c80*/  STL.64 [R1+0x1e0], R4 ;  /* 0x0001e00401007387 */ /* 0x0003e40000100a00 */
.L_x_1:
[----:B------:R-:W2:Y:S04]  /*5c90*/  LDL.64 R6, [R1+0x28] ;  /* 0x0000280001067983 */ /* 0x000ea80000100a00 */
[----:B-1----:R-:W3:Y:S04]  /*5ca0*/  LDL.64 R8, [R1+0x1e0] ;  /* 0x0001e00001087983 */ /* 0x002ee80000100a00 */
[----:B------:R-:W4:Y:S04]  /*5cb0*/  LDL.64 R232, [R1+0x20] ;  /* 0x0000200001e87983 */ /* 0x000f280000100a00 */
[----:B------:R-:W3:Y:S04]  /*5cc0*/  LDL.64 R24, [R1+0x1e8] ;  /* 0x0001e80001187983 */ /* 0x000ee80000100a00 */
[----:B------:R-:W3:Y:S04]  /*5cd0*/  LDL.64 R184, [R1+0x1f8] ;  /* 0x0001f80001b87983 */ /* 0x000ee80000100a00 */
[----:B------:R-:W3:Y:S04]  /*5ce0*/  LDL.64 R228, [R1+0x1f0] ;  /* 0x0001f00001e47983 */ /* 0x000ee80000100a00 */
[----:B------:R-:W3:Y:S01]  /*5cf0*/  LDL.64 R170, [R1+0x200] ;  /* 0x0002000001aa7983 */ /* 0x000ee20000100a00 */
[----:B------:R-:W-:Y:S01]  /*5d00*/  ISETP.GT.AND P3, PT, R3, RZ, PT ;  /* 0x000000ff0300720c */ /* 0x000fe20003f64270 */
[----:B------:R-:W0:Y:S01]  /*5d10*/  LDC R195, c[0x0][0x238] ;  /* 0x00008e00ffc37b82 */ /* 0x000e220000000800 */
[----:B------:R-:W-:Y:S01]  /*5d20*/  PRMT R194, RZ, 0x7610, R194 ;  /* 0x00007610ffc27816 */ /* 0x000fe200000000c2 */
[----:B-----5:R1:W-:Y:S04]  /*5d30*/  STL [R1+0x3cc], R252 ;  /* 0x0003ccfc01007387 */ /* 0x0203e80000100800 */
[----:B------:R-:W3:Y:S04]  /*5d40*/  LDL.64 R18, [R1+0x208] ;  /* 0x0002080001127983 */ /* 0x000ee80000100a00 */
[----:B------:R-:W3:Y:S01]  /*5d50*/  LDL.64 R182, [R1+0x210] ;  /* 0x0002100001b67983 */ /* 0x000ee20000100a00 */
[----:B------:R-:W-:-:S03]  /*5d60*/  PRMT R193, RZ, 0x7610, R193 ;  /* 0x00007610ffc17816 */ /* 0x000fc600000000c1 */
[----:B------:R-:W3:Y:S01]  /*5d70*/  LDL.64 R174, [R1+0x218] ;  /* 0x0002180001ae7983 */ /* 0x000ee20000100a00 */
[----:B------:R-:W-:Y:S02]  /*5d80*/  PRMT R169, RZ, 0x7610, R169 ;  /* 0x00007610ffa97816 */ /* 0x000fe400000000a9 */
[----:B------:R-:W-:Y:S01]  /*5d90*/  PRMT R87, RZ, 0x7610, R87 ;  /* 0x00007610ff577816 */ /* 0x000fe20000000057 */
[----:B------:R-:W3:Y:S01]  /*5da0*/  LDL.64 R230, [R1+0x2d0] ;  /* 0x0002d00001e67983 */ /* 0x000ee20000100a00 */
[----:B------:R-:W-:Y:S02]  /*5db0*/  PRMT R33, RZ, 0x7610, R33 ;  /* 0x00007610ff217816 */ /* 0x000fe40000000021 */
[----:B------:R-:W-:Y:S01]  /*5dc0*/  PRMT R20, RZ, 0x7610, R20 ;  /* 0x00007610ff147816 */ /* 0x000fe20000000014 */
[----:B------:R-:W3:Y:S01]  /*5dd0*/  LDL.64 R236, [R1+0x300] ;  /* 0x0003000001ec7983 */ /* 0x000ee20000100a00 */
[----:B------:R-:W-:Y:S02]  /*5de0*/  PRMT R191, RZ, 0x7610, R191 ;  /* 0x00007610ffbf7816 */ /* 0x000fe400000000bf */
[----:B------:R-:W-:Y:S01]  /*5df0*/  PRMT R192, RZ, 0x7610, R192 ;  /* 0x00007610ffc07816 */ /* 0x000fe200000000c0 */
[----:B------:R-:W3:Y:S01]  /*5e00*/  LDL.64 R234, [R1+0x310] ;  /* 0x0003100001ea7983 */ /* 0x000ee20000100a00 */
[----:B------:R-:W-:-:S02]  /*5e10*/  PRMT R16, RZ, 0x7610, R16 ;  /* 0x00007610ff107816 */ /* 0x000fc40000000010 */
[----:B------:R-:W-:Y:S01]  /*5e20*/  PRMT R17, RZ, 0x7610, R17 ;  /* 0x00007610ff117816 */ /* 0x000fe20000000011 */
[----:B------:R-:W3:Y:S01]  /*5e30*/  LDL.64 R238, [R1+0x3a0] ;  /* 0x0003a00001ee7983 */ /* 0x000ee20000100a00 */
[----:B------:R-:W-:Y:S02]  /*5e40*/  PRMT R86, RZ, 0x7610, R86 ;  /* 0x00007610ff567816 */ /* 0x000fe40000000056 */
[----:B------:R-:W-:Y:S01]  /*5e50*/  PRMT R85, RZ, 0x7610, R85 ;  /* 0x00007610ff557816 */ /* 0x000fe20000000055 */
[----:B------:R-:W3:Y:S01]  /*5e60*/  LDL R211, [R1+0x74] ;  /* 0x0000740001d37983 */ /* 0x000ee20000100800 */
[----:B------:R-:W-:Y:S02]  /*5e70*/  PRMT R14, RZ, 0x7610, R14 ;  /* 0x00007610ff0e7816 */ /* 0x000fe4000000000e */
[----:B------:R-:W-:Y:S01]  /*5e80*/  PRMT R190, RZ, 0x7610, R190 ;  /* 0x00007610ffbe7816 */ /* 0x000fe200000000be */
[----:B------:R-:W3:Y:S01]  /*5e90*/  LDL R209, [R1+0x114] ;  /* 0x0001140001d17983 */ /* 0x000ee20000100800 */
[----:B------:R-:W-:-:S02]  /*5ea0*/  PRMT R13, RZ, 0x7610, R13 ;  /* 0x00007610ff0d7816 */ /* 0x000fc4000000000d */
[----:B------:R-:W-:Y:S01]  /*5eb0*/  PRMT R23, RZ, 0x7610, R23 ;  /* 0x00007610ff177816 */ /* 0x000fe20000000017 */
[----:B------:R-:W3:Y:S01]  /*5ec0*/  LDL R225, [R1+0x70] ;  /* 0x0000700001e17983 */ /* 0x000ee20000100800 */
        /* <DEDUP_REMOVED lines=18> */
[----:B--2---:R-:W-:-:S04]  /*5ff0*/  IADD3 R4, P0, R6, UR4, RZ ;  /* 0x0000000406047c10 */ /* 0x004fc8000ff1e0ff */
[----:B------:R-:W-:-:S05]  /*6000*/  IADD3.X R5, R7, UR5, RZ, P0, !PT ;  /* 0x0000000507057c10 */ /* 0x000fca00087fe4ff */
[----:B------:R3:W2:Y:S01]  /*6010*/  @P3 LDG.E.U16 R194, desc[UR10][R4.64] ;  /* 0x0000000a04c23981 */ /* 0x0006a2000c1e1500 */
[----:B----4-:R-:W-:-:S04]  /*6020*/  IADD3 R6, P2, R232, UR4, RZ ;  /* 0x00000004e8067c10 */ /* 0x010fc8000ff5e0ff */
[----:B------:R-:W-:Y:S02]  /*6030*/  IADD3.X R7, R233, UR5, RZ, P2, !PT ;  /* 0x00000005e9077c10 */ /* 0x000fe400097fe4ff */
[----:B---3--:R-:W-:-:S03]  /*6040*/  IADD3 R4, P1, R8, UR4, RZ ;  /* 0x0000000408047c10 */ /* 0x008fc6000ff3e0ff */
[----:B------:R3:W4:Y:S01]  /*6050*/  @P3 LDG.E.U16 R193, desc[UR10][R6.64] ;  /* 0x0000000a06c13981 */ /* 0x000722000c1e1500 */
[----:B------:R-:W-:Y:S02]  /*6060*/  ISETP.GT.AND P2, PT, R3, 0x2, PT ;  /* 0x000000020300780c */ /* 0x000fe40003f44270 */
[----:B------:R-:W-:Y:S02]  /*6070*/  IADD3.X R5, R9, UR5, RZ, P1, !PT ;  /* 0x0000000509057c10 */ /* 0x000fe40008ffe4ff */
[----:B------:R-:W-:Y:S02]  /*6080*/  IADD3 R8, P1, R24, UR4, RZ ;  /* 0x0000000418087c10 */ /* 0x000fe4000ff3e0ff */
[----:B------:R-:W-:Y:S02]  /*6090*/  ISETP.GT.AND P0, PT, R3, 0x1, PT ;  /* 0x000000010300780c */ /* 0x000fe40003f04270 */
[----:B------:R-:W-:Y:S02]  /*60a0*/  IADD3.X R9, R25, UR5, RZ, P1, !PT ;  /* 0x0000000519097c10 */ /* 0x000fe40008ffe4ff */
[----:B------:R-:W2:Y:S01]  /*60b0*/  LDL.64 R24, [R1+0x220] ;  /* 0x0002200001187983 */ /* 0x000ea20000100a00 */
[----:B---3--:R-:W-:-:S06]  /*60c0*/  PRMT R6, RZ, 0x7610, R6 ;  /* 0x00007610ff067816 */ /* 0x008fcc0000000006 */
[----:B------:R3:W4:Y:S04]  /*60d0*/  @P2 LDG.E.U16 R6, desc[UR10][R8.64] ;  /* 0x0000000a08062981 */ /* 0x000728000c1e1500 */
[----:B------:R1:W4:Y:S01]  /*60e0*/  @P0 LDG.E.U16 R169, desc[UR10][R4.64] ;  /* 0x0000000a04a90981 */ /* 0x000322000c1e1500 */
[----:B---3--:R-:W-:-:S04]  /*60f0*/  IADD3 R8, P4, R184, UR4, RZ ;  /* 0x00000004b8087c10 */ /* 0x008fc8000ff9e0ff */
[----:B------:R-:W-:Y:S02]  /*6100*/  IADD3.X R9, R185, UR5, RZ, P4, !PT ;  /* 0x00000005b9097c10 */ /* 0x000fe4000a7fe4ff */
[----:B-1----:R-:W-:Y:S01]  /*6110*/  IADD3 R4, P3, R228, UR4, RZ ;  /* 0x00000004e4047c10 */ /* 0x002fe2000ff7e0ff */
[----:B------:R-:W3:Y:S03]  /*6120*/  LDL.64 R184, [R1+0x230] ;  /* 0x0002300001b87983 */ /* 0x000ee60000100a00 */
[----:B------:R-:W-:Y:S02]  /*6130*/  IADD3.X R5, R229, UR5, RZ, P3, !PT ;  /* 0x00000005e5057c10 */ /* 0x000fe40009ffe4ff */
[----:B------:R-:W4:Y:S04]  /*6140*/  LDL.64 R228, [R1+0x228] ;  /* 0x0002280001e47983 */ /* 0x000f280000100a00 */
[----:B------:R1:W4:Y:S02]  /*6150*/  @P2 LDG.E.U16 R87, desc[UR10][R4.64] ;  /* 0x0000000a04572981 */ /* 0x000324000c1e1500 */
[----:B-1----:R-:W-:-:S04]  /*6160*/  IADD3 R4, P3, R170, UR4, RZ ;  /* 0x00000004aa047c10 */ /* 0x002fc8000ff7e0ff */
[----:B------:R-:W-:Y:S02]  /*6170*/  IADD3.X R5, R171, UR5, RZ, P3, !PT ;  /* 0x00000005ab057c10 */ /* 0x000fe40009ffe4ff */
[----:B------:R-:W4:Y:S01]  /*6180*/  LDL.64 R170, [R1+0x238] ;  /* 0x0002380001aa7983 */ /* 0x000f220000100a00 */
[C---:B------:R-:W-:Y:S02]  /*6190*/  ISETP.GT.AND P1, PT, R3.reuse, 0x3, PT ;  /* 0x000000030300780c */ /* 0x040fe40003f24270 */
[----:B------:R-:W-:-:S11]  /*61a0*/  ISETP.GT.AND P2, PT, R3, 0x4, PT ;  /* 0x000000040300780c */ /* 0x000fd60003f44270 */
[----:B------:R1:W4:Y:S04]  /*61b0*/  @P1 LDG.E.U16 R33, desc[UR10][R8.64] ;  /* 0x0000000a08211981 */ /* 0x000328000c1e1500 */
[----:B------:R0:W4:Y:S01]  /*61c0*/  @P1 LDG.E.U16 R20, desc[UR10][R4.64] ;  /* 0x0000000a04141981 */ /* 0x000122000c1e1500 */
[----:B-1----:R-:W-:Y:S02]  /*61d0*/  IADD3 R8, P4, R18, UR4, RZ ;  /* 0x0000000412087c10 */ /* 0x002fe4000ff9e0ff */
[----:B0-----:R-:W-:Y:S02]  /*61e0*/  IADD3 R4, P3, R182, UR4, RZ ;  /* 0x00000004b6047c10 */ /* 0x001fe4000ff7e0ff */
[----:B------:R-:W-:Y:S02]  /*61f0*/  IADD3.X R9, R19, UR5, RZ, P4, !PT ;  /* 0x0000000513097c10 */ /* 0x000fe4000a7fe4ff */
[----:B------:R-:W-:Y:S01]  /*6200*/  IADD3.X R5, R183, UR5, RZ, P3, !PT ;  /* 0x00000005b7057c10 */ /* 0x000fe20009ffe4ff */
[----:B------:R-:W4:Y:S04]  /*6210*/  LDL.64 R18, [R1+0x240] ;  /* 0x0002400001127983 */ /* 0x000f280000100a00 */
[----:B------:R-:W4:Y:S01]  /*6220*/  LDL.64 R182, [R1+0x248] ;  /* 0x0002480001b67983 */ /* 0x000f220000100a00 */
[----:B------:R-:W-:-:S03]  /*6230*/  ISETP.GT.AND P1, PT, R3, 0x5, PT ;  /* 0x000000050300780c */ /* 0x000fc60003f24270 */
[----:B------:R-:W4:Y:S04]  /*6240*/  @P2 LDG.E.U16 R191, desc[UR10][R4.64] ;  /* 0x0000000a04bf2981 */ /* 0x000f28000c1e1500 */
[----:B------:R0:W4:Y:S02]  /*6250*/  @P2 LDG.E.U16 R192, desc[UR10][R8.64] ;  /* 0x0000000a08c02981 */ /* 0x000124000c1e1500 */
[----:B0-----:R-:W-:-:S04]  /*6260*/  IADD3 R8, P4, R174, UR4, RZ ;  /* 0x00000004ae087c10 */ /* 0x001fc8000ff9e0ff */
[----:B------:R-:W-:Y:S02]  /*6270*/  IADD3.X R9, R175, UR5, RZ, P4, !PT ;  /* 0x00000005af097c10 */ /* 0x000fe4000a7fe4ff */
[----:B------:R-:W4:Y:S01]  /*6280*/  LDL.64 R174, [R1+0x250] ;  /* 0x0002500001ae7983 */ /* 0x000f220000100a00 */
[----:B------:R-:W-:-:S03]  /*6290*/  ISETP.GT.AND P2, PT, R3, 0x6, PT ;  /* 0x000000060300780c */ /* 0x000fc60003f44270 */
[----:B------:R-:W4:Y:S01]  /*62a0*/  @P1 LDG.E.U16 R17, desc[UR10][R8.64] ;  /* 0x0000000a08111981 */ /* 0x000f22000c1e1500 */
[----:B--2---:R-:W-:-:S04]  /*62b0*/  IADD3 R4, P3, R24, UR4, RZ ;  /* 0x0000000418047c10 */ /* 0x004fc8000ff7e0ff */
[----:B------:R-:W-:Y:S02]  /*62c0*/  IADD3.X R5, R25, UR5, RZ, P3, !PT ;  /* 0x0000000519057c10 */ /* 0x000fe40009ffe4ff */
[----:B------:R-:W2:Y:S04]  /*62d0*/  LDL.64 R24, [R1+0x258] ;  /* 0x0002580001187983 */ /* 0x000ea80000100a00 */
[----:B------:R3:W2:Y:S02]  /*62e0*/  @P1 LDG.E.U16 R16, desc[UR10][R4.64] ;  /* 0x0000000a04101981 */ /* 0x0006a4000c1e1500 */
[----:B---3--:R-:W-:-:S04]  /*62f0*/  IADD3 R4, P3, R184, UR4, RZ ;  /* 0x00000004b8047c10 */ /* 0x008fc8000ff7e0ff */
[----:B------:R-:W-:Y:S02]  /*6300*/  IADD3.X R5, R185, UR5, RZ, P3, !PT ;  /* 0x00000005b9057c10 */ /* 0x000fe40009ffe4ff */
[----:B----4-:R-:W-:Y:S01]  /*6310*/  IADD3 R8, P4, R228, UR4, RZ ;  /* 0x00000004e4087c10 */ /* 0x010fe2000ff9e0ff */
[----:B------:R-:W3:Y:S03]  /*6320*/  LDL.64 R184, [R1+0x268] ;  /* 0x0002680001b87983 */ /* 0x000ee60000100a00 */
[----:B------:R-:W-:Y:S01]  /*6330*/  IADD3.X R9, R229, UR5, RZ, P4, !PT ;  /* 0x00000005e5097c10 */ /* 0x000fe2000a7fe4ff */
[----:B------:R-:W4:Y:S04]  /*6340*/  @P2 LDG.E.U16 R85, desc[UR10][R4.64] ;  /* 0x0000000a04552981 */ /* 0x000f28000c1e1500 */
[----:B------:R-:W4:Y:S04]  /*6350*/  LDL.64 R228, [R1+0x260] ;  /* 0x0002600001e47983 */ /* 0x000f280000100a00 */
[----:B------:R0:W4:Y:S02]  /*6360*/  @P2 LDG.E.U16 R86, desc[UR10][R8.64] ;  /* 0x0000000a08562981 */ /* 0x000124000c1e1500 */
[----:B0-----:R-:W-:-:S04]  /*6370*/  IADD3 R8, P4, R170, UR4, RZ ;  /* 0x00000004aa087c10 */ /* 0x001fc8000ff9e0ff */
[----:B------:R-:W-:Y:S02]  /*6380*/  IADD3.X R9, R171, UR5, RZ, P4, !PT ;  /* 0x00000005ab097c10 */ /* 0x000fe4000a7fe4ff */
[----:B------:R-:W4:Y:S01]  /*6390*/  LDL.64 R170, [R1+0x270] ;  /* 0x0002700001aa7983 */ /* 0x000f220000100a00 */
[C---:B------:R-:W-:Y:S02]  /*63a0*/  ISETP.GT.AND P1, PT, R3.reuse, 0x7, PT ;  /* 0x000000070300780c */ /* 0x040fe40003f24270 */
[----:B------:R-:W-:-:S11]  /*63b0*/  ISETP.GT.AND P2, PT, R3, 0x8, PT ;  /* 0x000000080300780c */ /* 0x000fd60003f44270 */
[----:B------:R0:W4:Y:S01]  /*63c0*/  @P1 LDG.E.U16 R14, desc[UR10][R8.64] ;  /* 0x0000000a080e1981 */ /* 0x000122000c1e1500 */
[----:B------:R-:W-:Y:S02]  /*63d0*/  IADD3 R4, P3, R18, UR4, RZ ;  /* 0x0000000412047c10 */ /* 0x000fe4000ff7e0ff */
[----:B0-----:R-:W-:Y:S02]  /*63e0*/  IADD3 R8, P4, R182, UR4, RZ ;  /* 0x00000004b6087c10 */ /* 0x001fe4000ff9e0ff */
[----:B------:R-:W-:Y:S02]  /*63f0*/  IADD3.X R5, R19, UR5, RZ, P3, !PT ;  /* 0x0000000513057c10 */ /* 0x000fe40009ffe4ff */
[----:B------:R-:W-:Y:S01]  /*6400*/  IADD3.X R9, R183, UR5, RZ, P4, !PT ;  /* 0x00000005b7097c10 */ /* 0x000fe2000a7fe4ff */
[----:B------:R-:W4:Y:S04]  /*6410*/  LDL.64 R18, [R1+0x278] ;  /* 0x0002780001127983 */ /* 0x000f280000100a00 */
[----:B------:R-:W4:Y:S04]  /*6420*/  LDL.64 R182, [R1+0x280] ;  /* 0x0002800001b67983 */ /* 0x000f280000100a00 */
[----:B------:R-:W4:Y:S04]  /*6430*/  @P2 LDG.E.U16 R190, desc[UR10][R8.64] ;  /* 0x0000000a08be2981 */ /* 0x000f28000c1e1500 */
[----:B------:R0:W4:Y:S01]  /*6440*/  @P1 LDG.E.U16 R13, desc[UR10][R4.64] ;  /* 0x0000000a040d1981 */ /* 0x000122000c1e1500 */
[----:B------:R-:W-:-:S02]  /*6450*/  ISETP.GT.AND P1, PT, R3, 0x9, PT ;  /* 0x000000090300780c */ /* 0x000fc40003f24270 */
[----:B0-----:R-:W-:-:S04]  /*6460*/  IADD3 R4, P3, R174, UR4, RZ ;  /* 0x00000004ae047c10 */ /* 0x001fc8000ff7e0ff */
[----:B------:R-:W-:Y:S02]  /*6470*/  IADD3.X R5, R175, UR5, RZ, P3, !PT ;  /* 0x00000005af057c10 */ /* 0x000fe40009ffe4ff */
[----:B------:R-:W4:Y:S04]  /*6480*/  LDL.64 R174, [R1+0x290] ;  /* 0x0002900001ae7983 */ /* 0x000f280000100a00 */
[----:B------:R-:W4:Y:S01]  /*6490*/  @P2 LDG.E.U16 R187, desc[UR10][R4.64] ;  /* 0x0000000a04bb2981 */ /* 0x000f22000c1e1500 */
[----:B--2---:R-:W-:-:S04]  /*64a0*/  IADD3 R8, P4, R24, UR4, RZ ;  /* 0x0000000418087c10 */ /* 0x004fc8000ff9e0ff */
[----:B------:R-:W-:Y:S02]  /*64b0*/  IADD3.X R9, R25, UR5, RZ, P4, !PT ;  /* 0x0000000519097c10 */ /* 0x000fe4000a7fe4ff */
[----:B------:R-:W2:Y:S04]  /*64c0*/  LDL.64 R24, [R1+0x288] ;  /* 0x0002880001187983 */ /* 0x000ea80000100a00 */
[----:B------:R3:W2:Y:S02]  /*64d0*/  @P1 LDG.E.U16 R23, desc[UR10][R8.64] ;  /* 0x0000000a08171981 */ /* 0x0006a4000c1e1500 */
[----:B---3--:R-:W-:-:S04]  /*64e0*/  IADD3 R8, P4, R184, UR4, RZ ;  /* 0x00000004b8087c10 */ /* 0x008fc8000ff9e0ff */
[----:B------:R-:W-:Y:S02]  /*64f0*/  IADD3.X R9, R185, UR5, RZ, P4, !PT ;  /* 0x00000005b9097c10 */ /* 0x000fe4000a7fe4ff */
[----:B------:R-:W3:Y:S01]  /*6500*/  LDL.64 R184, [R1+0x2a0] ;  /* 0x0002a00001b87983 */ /* 0x000ee20000100a00 */
[----:B----4-:R-:W-:-:S04]  /*6510*/  IADD3 R4, P3, R228, UR4, RZ ;  /* 0x00000004e4047c10 */ /* 0x010fc8000ff7e0ff */
[----:B------:R-:W-:Y:S02]  /*6520*/  IADD3.X R5, R229, UR5, RZ, P3, !PT ;  /* 0x00000005e5057c10 */ /* 0x000fe40009ffe4ff */
[----:B------:R-:W4:Y:S04]  /*6530*/  LDL.64 R228, [R1+0x298] ;  /* 0x0002980001e47983 */ /* 0x000f280000100a00 */
[----:B------:R0:W4:Y:S02]  /*6540*/  @P1 LDG.E.U16 R168, desc[UR10][R4.64] ;  /* 0x0000000a04a81981 */ /* 0x000124000c1e1500 */
[----:B0-----:R-:W-:-:S04]  /*6550*/  IADD3 R4, P3, R170, UR4, RZ ;  /* 0x00000004aa047c10 */ /* 0x001fc8000ff7e0ff */
[----:B------:R-:W-:Y:S02]  /*6560*/  IADD3.X R5, R171, UR5, RZ, P3, !PT ;  /* 0x00000005ab057c10 */ /* 0x000fe40009ffe4ff */
[----:B------:R-:W4:Y:S01]  /*6570*/  LDL.64 R170, [R1+0x2a8] ;  /* 0x0002a80001aa7983 */ /* 0x000f220000100a00 */
[C---:B------:R-:W-:Y:S02]  /*6580*/  ISETP.GT.AND P2, PT, R3.reuse, 0xa, PT ;  /* 0x0000000a0300780c */ /* 0x040fe40003f44270 */
[----:B------:R-:W-:-:S11]  /*6590*/  ISETP.GT.AND P1, PT, R3, 0xb, PT ;  /* 0x0000000b0300780c */ /* 0x000fd60003f24270 */
[----:B------:R0:W4:Y:S04]  /*65a0*/  @P2 LDG.E.U16 R84, desc[UR10][R8.64] ;  /* 0x0000000a08542981 */ /* 0x000128000c1e1500 */
[----:B------:R1:W4:Y:S01]  /*65b0*/  @P2 LDG.E.U16 R21, desc[UR10][R4.64] ;  /* 0x0000000a04152981 */ /* 0x000322000c1e1500 */
[----:B0-----:R-:W-:Y:S02]  /*65c0*/  IADD3 R8, P4, R18, UR4, RZ ;  /* 0x0000000412087c10 */ /* 0x001fe4000ff9e0ff */
[----:B-1----:R-:W-:Y:S02]  /*65d0*/  IADD3 R4, P3, R182, UR4, RZ ;  /* 0x00000004b6047c10 */ /* 0x002fe4000ff7e0ff */
[----:B------:R-:W-:Y:S02]  /*65e0*/  IADD3.X R9, R19, UR5, RZ, P4, !PT ;  /* 0x0000000513097c10 */ /* 0x000fe4000a7fe4ff */
[----:B------:R-:W4:Y:S01]  /*65f0*/  LDL.64 R18, [R1+0x2b0] ;  /* 0x0002b00001127983 */ /* 0x000f220000100a00 */
[----:B------:R-:W-:-:S03]  /*6600*/  IADD3.X R5, R183, UR5, RZ, P3, !PT ;  /* 0x00000005b7057c10 */ /* 0x000fc60009ffe4ff */
        /* <DEDUP_REMOVED lines=8> */
[----:B------:R3:W4:Y:S01]  /*6690*/  @P2 LDG.E.U16 R178, desc[UR10][R4.64] ;  /* 0x0000000a04b22981 */ /* 0x000722000c1e1500 */
[----:B--2---:R-:W-:-:S04]  /*66a0*/  IADD3 R8, P4, R24, UR4, RZ ;  /* 0x0000000418087c10 */ /* 0x004fc8000ff9e0ff */
[----:B------:R-:W-:Y:S02]  /*66b0*/  IADD3.X R9, R25, UR5, RZ, P4, !PT ;  /* 0x0000000519097c10 */ /* 0x000fe4000a7fe4ff */
[----:B------:R-:W2:Y:S04]  /*66c0*/  LDL.64 R24, [R1+0x2c0] ;  /* 0x0002c00001187983 */ /* 0x000ea80000100a00 */
[----:B------:R4:W2:Y:S01]  /*66d0*/  @P2 LDG.E.U16 R181, desc[UR10][R8.64] ;  /* 0x0000000a08b52981 */ /* 0x0008a2000c1e1500 */
[----:B---3--:R-:W-:-:S04]  /*66e0*/  IADD3 R4, P3, R184, UR4, RZ ;  /* 0x00000004b8047c10 */ /* 0x008fc8000ff7e0ff */
[----:B------:R-:W-:Y:S02]  /*66f0*/  IADD3.X R5, R185, UR5, RZ, P3, !PT ;  /* 0x00000005b9057c10 */ /* 0x000fe40009ffe4ff */
[----:B------:R-:W3:Y:S01]  /*6700*/  LDL.64 R184, [R1+0x2d8] ;  /* 0x0002d80001b87983 */ /* 0x000ee20000100a00 */
[----:B----4-:R-:W-:Y:S02]  /*6710*/  IADD3 R8, P4, R228, UR4, RZ ;  /* 0x00000004e4087c10 */ /* 0x010fe4000ff9e0ff */
[----:B------:R-:W-:Y:S01]  /*6720*/  ISETP.GT.AND P2, PT, R3, 0xe, PT ;  /* 0x0000000e0300780c */ /* 0x000fe20003f44270 */
[----:B------:R-:W4:Y:S01]  /*6730*/  @P1 LDG.E.U16 R30, desc[UR10][R4.64] ;  /* 0x0000000a041e1981 */ /* 0x000f22000c1e1500 */
[----:B------:R-:W-:-:S03]  /*6740*/  IADD3.X R9, R229, UR5, RZ, P4, !PT ;  /* 0x00000005e5097c10 */ /* 0x000fc6000a7fe4ff */
[----:B------:R-:W4:Y:S04]  /*6750*/  LDL.64 R228, [R1+0x2e8] ;  /* 0x0002e80001e47983 */ /* 0x000f280000100a00 */
[----:B------:R0:W4:Y:S02]  /*6760*/  @P1 LDG.E.U16 R15, desc[UR10][R8.64] ;  /* 0x0000000a080f1981 */ /* 0x000124000c1e1500 */
[----:B0-----:R-:W-:-:S04]  /*6770*/  IADD3 R8, P4, R170, UR4, RZ ;  /* 0x00000004aa087c10 */ /* 0x001fc8000ff9e0ff */
[----:B------:R-:W-:Y:S02]  /*6780*/  IADD3.X R9, R171, UR5, RZ, P4, !PT ;  /* 0x00000005ab097c10 */ /* 0x000fe4000a7fe4ff */
[----:B------:R-:W4:Y:S04]  /*6790*/  LDL.64 R170, [R1+0x2e0] ;  /* 0x0002e00001aa7983 */ /* 0x000f280000100a00 */
[----:B------:R0:W4:Y:S01]  /*67a0*/  @P2 LDG.E.U16 R35, desc[UR10][R8.64] ;  /* 0x0000000a08232981 */ /* 0x000122000c1e1500 */
[----:B------:R-:W-:Y:S02]  /*67b0*/  ISETP.GT.AND P1, PT, R3, 0xf, PT ;  /* 0x0000000f0300780c */ /* 0x000fe40003f24270 */
[----:B------:R-:W-:Y:S02]  /*67c0*/  PRMT R176, RZ, 0x7610, R176 ;  /* 0x00007610ffb07816 */ /* 0x000fe400000000b0 */
[----:B------:R-:W-:-:S02]  /*67d0*/  IADD3 R4, P3, R18, UR4, RZ ;  /* 0x0000000412047c10 */ /* 0x000fc4000ff7e0ff */
[----:B------:R-:W-:Y:S02]  /*67e0*/  IADD3 R18, P4, R182, UR4, RZ ;  /* 0x00000004b6127c10 */ /* 0x000fe4000ff9e0ff */
[----:B------:R-:W-:Y:S02]  /*67f0*/  IADD3.X R5, R19, UR5, RZ, P3, !PT ;  /* 0x0000000513057c10 */ /* 0x000fe40009ffe4ff */
[----:B------:R-:W-:Y:S02]  /*6800*/  IADD3.X R19, R183, UR5, RZ, P4, !PT ;  /* 0x00000005b7137c10 */ /* 0x000fe4000a7fe4ff */
[----:B------:R-:W4:Y:S04]  /*6810*/  LDL.64 R182, [R1+0x2f0] ;  /* 0x0002f00001b67983 */ /* 0x000f280000100a00 */
[----:B------:R-:W4:Y:S01]  /*6820*/  @P2 LDG.E.U16 R34, desc[UR10][R4.64] ;  /* 0x0000000a04222981 */ /* 0x000f22000c1e1500 */
[----:B------:R-:W-:-:S02]  /*6830*/  ISETP.GT.AND P2, PT, R3, 0x10, PT ;  /* 0x000000100300780c */ /* 0x000fc40003f44270 */
[----:B0-----:R-:W-:Y:S02]  /*6840*/  PRMT R9, RZ, 0x7610, R9 ;  /* 0x00007610ff097816 */ /* 0x001fe40000000009 */
[----:B------:R-:W-:-:S06]  /*6850*/  PRMT R10, RZ, 0x7610, R10 ;  /* 0x00007610ff0a7816 */ /* 0x000fcc000000000a */
[----:B------:R0:W4:Y:S02]  /*6860*/  @P1 LDG.E.U16 R10, desc[UR10][R18.64] ;  /* 0x0000000a120a1981 */ /* 0x000124000c1e1500 */
[----:B0-----:R-:W-:Y:S02]  /*6870*/  PRMT R19, RZ, 0x7610, R19 ;  /* 0x00007610ff137816 */ /* 0x001fe40000000013 */
[----:B--2---:R-:W-:Y:S02]  /*6880*/  IADD3 R4, P3, R24, UR4, RZ ;  /* 0x0000000418047c10 */ /* 0x004fe4000ff7e0ff */
[----:B------:R-:W-:Y:S02]  /*6890*/  IADD3 R24, P4, R174, UR4, RZ ;  /* 0x00000004ae187c10 */ /* 0x000fe4000ff9e0ff */
[----:B------:R-:W-:Y:S02]  /*68a0*/  IADD3.X R5, R25, UR5, RZ, P3, !PT ;  /* 0x0000000519057c10 */ /* 0x000fe40009ffe4ff */
[----:B------:R-:W-:-:S02]  /*68b0*/  IADD3.X R25, R175, UR5, RZ, P4, !PT ;  /* 0x00000005af197c10 */ /* 0x000fc4000a7fe4ff */
[----:B------:R-:W2:Y:S04]  /*68c0*/  LDL.64 R174, [R1+0x2f8] ;  /* 0x0002f80001ae7983 */ /* 0x000ea80000100a00 */
[----:B------:R3:W2:Y:S04]  /*68d0*/  @P2 LDG.E.U16 R176, desc[UR10][R24.64] ;  /* 0x0000000a18b02981 */ /* 0x0006a8000c1e1500 */
[----:B------:R0:W2:Y:S01]  /*68e0*/  @P1 LDG.E.U16 R9, desc[UR10][R4.64] ;  /* 0x0000000a04091981 */ /* 0x0000a2000c1e1500 */
[----:B---3--:R-:W-:Y:S02]  /*68f0*/  IADD3 R24, P4, R184, UR4, RZ ;  /* 0x00000004b8187c10 */ /* 0x008fe4000ff9e0ff */
[----:B0-----:R-:W-:-:S02]  /*6900*/  IADD3 R4, P3, R230, UR4, RZ ;  /* 0x00000004e6047c10 */ /* 0x001fc4000ff7e0ff */
[----:B------:R-:W-:Y:S02]  /*6910*/  IADD3.X R25, R185, UR5, RZ, P4, !PT ;  /* 0x00000005b9197c10 */ /* 0x000fe4000a7fe4ff */
[----:B------:R-:W3:Y:S01]  /*6920*/  LDL.64 R184, [R1+0x308] ;  /* 0x0003080001b87983 */ /* 0x000ee20000100a00 */
[----:B------:R-:W-:-:S03]  /*6930*/  IADD3.X R5, R231, UR5, RZ, P3, !PT ;  /* 0x00000005e7057c10 */ /* 0x000fc60009ffe4ff */
[----:B------:R-:W3:Y:S04]  /*6940*/  LDL.64 R230, [R1+0x318] ;  /* 0x0003180001e67983 */ /* 0x000ee80000100a00 */
[----:B------:R4:W3:Y:S02]  /*6950*/  @P2 LDG.E.U16 R19, desc[UR10][R4.64] ;  /* 0x0000000a04132981 */ /* 0x0008e4000c1e1500 */
[----:B----4-:R-:W-:-:S04]  /*6960*/  IADD3 R4, P3, R170, UR4, RZ ;  /* 0x00000004aa047c10 */ /* 0x010fc8000ff7e0ff */
[----:B------:R-:W-:Y:S02]  /*6970*/  IADD3.X R5, R171, UR5, RZ, P3, !PT ;  /* 0x00000005ab057c10 */ /* 0x000fe40009ffe4ff */
[----:B------:R-:W-:-:S04]  /*6980*/  IADD3 R170, P3, R228, UR4, RZ ;  /* 0x00000004e4aa7c10 */ /* 0x000fc8000ff7e0ff */
[----:B------:R-:W-:Y:S02]  /*6990*/  IADD3.X R171, R229, UR5, RZ, P3, !PT ;  /* 0x00000005e5ab7c10 */ /* 0x000fe40009ffe4ff */
[----:B------:R-:W4:Y:S01]  /*69a0*/  LDL.64 R228, [R1+0x320] ;  /* 0x0003200001e47983 */ /* 0x000f220000100a00 */
[C---:B------:R-:W-:Y:S02]  /*69b0*/  ISETP.GT.AND P1, PT, R3.reuse, 0x11, PT ;  /* 0x000000110300780c */ /* 0x040fe40003f24270 */
[----:B------:R-:W-:Y:S02]  /*69c0*/  PRMT R173, RZ, 0x7610, R173 ;  /* 0x00007610ffad7816 */ /* 0x000fe400000000ad */
[----:B------:R-:W-:Y:S02]  /*69d0*/  PRMT R29, RZ, 0x7610, R29 ;  /* 0x00007610ff1d7816 */ /* 0x000fe4000000001d */
[----:B------:R-:W-:-:S07]  /*69e0*/  ISETP.GT.AND P2, PT, R3, 0x12, PT ;  /* 0x000000120300780c */ /* 0x000fce0003f44270 */
[----:B------:R0:W4:Y:S01]  /*69f0*/  @P1 LDG.E.U16 R173, desc[UR10][R24.64] ;  /* 0x0000000a18ad1981 */ /* 0x000122000c1e1500 */
[----:B------:R-:W-:-:S03]  /*6a00*/  PRMT R27, RZ, 0x7610, R27 ;  /* 0x00007610ff1b7816 */ /* 0x000fc6000000001b */
[----:B------:R-:W4:Y:S01]  /*6a10*/  @P1 LDG.E.U16 R29, desc[UR10][R4.64] ;  /* 0x0000000a041d1981 */ /* 0x000f22000c1e1500 */
[----:B0-----:R-:W-:-:S04]  /*6a20*/  IADD3 R24, P4, R182, UR4, RZ ;  /* 0x00000004b6187c10 */ /* 0x001fc8000ff9e0ff */
[----:B------:R-:W-:Y:S02]  /*6a30*/  IADD3.X R25, R183, UR5, RZ, P4, !PT ;  /* 0x00000005b7197c10 */ /* 0x000fe4000a7fe4ff */
[----:B------:R-:W4:Y:S01]  /*6a40*/  LDL.64 R182, [R1+0x328] ;  /* 0x0003280001b67983 */ /* 0x000f220000100a00 */
[----:B------:R-:W-:Y:S02]  /*6a50*/  ISETP.GT.AND P1, PT, R3, 0x13, PT ;  /* 0x000000130300780c */ /* 0x000fe40003f24270 */
[----:B------:R-:W-:Y:S01]  /*6a60*/  PRMT R32, RZ, 0x7610, R32 ;  /* 0x00007610ff207816 */ /* 0x000fe20000000020 */
[----:B------:R0:W4:Y:S01]  /*6a70*/  @P2 LDG.E.U16 R27, desc[UR10][R24.64] ;  /* 0x0000000a181b2981 */ /* 0x000122000c1e1500 */
[----:B------:R-:W-:-:S04]  /*6a80*/  PRMT R8, RZ, 0x7610, R8 ;  /* 0x00007610ff087816 */ /* 0x000fc80000000008 */
[----:B------:R1:W4:Y:S01]  /*6a90*/  @P2 LDG.E.U16 R32, desc[UR10][R170.64] ;  /* 0x0000000aaa202981 */ /* 0x000322000c1e1500 */
[----:B------:R-:W-:Y:S02]  /*6aa0*/  ISETP.GT.AND P2, PT, R3, 0x14, PT ;  /* 0x000000140300780c */ /* 0x000fe40003f44270 */
[----:B0-----:R-:W-:Y:S02]  /*6ab0*/  IADD3 R24, P4, R236, UR4, RZ ;  /* 0x00000004ec187c10 */ /* 0x001fe4000ff9e0ff */
[----:B------:R-:W-:Y:S02]  /*6ac0*/  PRMT R7, RZ, 0x7610, R7 ;  /* 0x00007610ff077816 */ /* 0x000fe40000000007 */
[----:B------:R-:W-:Y:S02]  /*6ad0*/  IADD3.X R25, R237, UR5, RZ, P4, !PT ;  /* 0x00000005ed197c10 */ /* 0x000fe4000a7fe4ff */
[----:B------:R-:W-:Y:S01]  /*6ae0*/  PRMT R18, RZ, 0x7610, R18 ;  /* 0x00007610ff127816 */ /* 0x000fe20000000012 */
[----:B------:R-:W4:Y:S04]  /*6af0*/  LDL.64 R236, [R1+0x360] ;  /* 0x0003600001ec7983 */ /* 0x000f280000100a00 */
[----:B------:R0:W4:Y:S01]  /*6b00*/  @P1 LDG.E.U16 R7, desc[UR10][R24.64] ;  /* 0x0000000a18071981 */ /* 0x000122000c1e1500 */
[----:B-1----:R-:W-:-:S02]  /*6b10*/  PRMT R170, RZ, 0x7610, R170 ;  /* 0x00007610ffaa7816 */ /* 0x002fc400000000aa */
[----:B--2---:R-:W-:-:S04]  /*6b20*/  IADD3 R4, P3, R174, UR4, RZ ;  /* 0x00000004ae047c10 */ /* 0x004fc8000ff7e0ff */
[----:B------:R-:W-:Y:S02]  /*6b30*/  IADD3.X R5, R175, UR5, RZ, P3, !PT ;  /* 0x00000005af057c10 */ /* 0x000fe40009ffe4ff */
[----:B------:R-:W2:Y:S04]  /*6b40*/  LDL.64 R174, [R1+0x330] ;  /* 0x0003300001ae7983 */ /* 0x000ea80000100a00 */
[----:B------:R3:W2:Y:S01]  /*6b50*/  @P1 LDG.E.U16 R8, desc[UR10][R4.64] ;  /* 0x0000000a04081981 */ /* 0x0006a2000c1e1500 */
[----:B0-----:R-:W-:Y:S02]  /*6b60*/  IADD3 R24, P1, R234, UR4, RZ ;  /* 0x00000004ea187c10 */ /* 0x001fe4000ff3e0ff */
[----:B---3--:R-:W-:-:S04]  /*6b70*/  IADD3 R4, P3, R184, UR4, RZ ;  /* 0x00000004b8047c10 */ /* 0x008fc8000ff7e0ff */
[----:B------:R-:W-:Y:S02]  /*6b80*/  IADD3.X R5, R185, UR5, RZ, P3, !PT ;  /* 0x00000005b9057c10 */ /* 0x000fe40009ffe4ff */
[----:B------:R-:W3:Y:S01]  /*6b90*/  LDL.64 R184, [R1+0x338] ;  /* 0x0003380001b87983 */ /* 0x000ee20000100a00 */
[----:B------:R-:W-:Y:S02]  /*6ba0*/  ISETP.GT.AND P3, PT, R3, 0x15, PT ;  /* 0x000000150300780c */ /* 0x000fe40003f64270 */
[----:B------:R-:W-:Y:S01]  /*6bb0*/  IADD3.X R25, R235, UR5, RZ, P1, !PT ;  /* 0x00000005eb197c10 */ /* 0x000fe20008ffe4ff */
[----:B------:R0:W3:Y:S01]  /*6bc0*/  @P2 LDG.E.U16 R18, desc[UR10][R4.64] ;  /* 0x0000000a04122981 */ /* 0x0000e2000c1e1500 */
[----:B------:R-:W-:Y:S02]  /*6bd0*/  PRMT R172, RZ, 0x7610, R172 ;  /* 0x00007610ffac7816 */ /* 0x000fe400000000ac */
[----:B------:R-:W-:Y:S01]  /*6be0*/  PRMT R31, RZ, 0x7610, R31 ;  /* 0x00007610ff1f7816 */ /* 0x000fe2000000001f */
[----:B------:R-:W3:Y:S04]  /*6bf0*/  LDL.64 R234, [R1+0x350] ;  /* 0x0003500001ea7983 */ /* 0x000ee80000100a00 */
[----:B------:R-:W3:Y:S01]  /*6c00*/  @P2 LDG.E.U16 R172, desc[UR10][R24.64] ;  /* 0x0000000a18ac2981 */ /* 0x000ee2000c1e1500 */
[----:B0-----:R-:W-:-:S04]  /*6c10*/  IADD3 R4, P1, R230, UR4, RZ ;  /* 0x00000004e6047c10 */ /* 0x001fc8000ff3e0ff */
[----:B------:R-:W-:Y:S02]  /*6c20*/  IADD3.X R5, R231, UR5, RZ, P1, !PT ;  /* 0x00000005e7057c10 */ /* 0x000fe40008ffe4ff */
[----:B------:R-:W3:Y:S04]  /*6c30*/  LDL.64 R230, [R1+0x340] ;  /* 0x0003400001e67983 */ /* 0x000ee80000100a00 */
[----:B------:R4:W3:Y:S02]  /*6c40*/  @P3 LDG.E.U16 R170, desc[UR10][R4.64] ;  /* 0x0000000a04aa3981 */ /* 0x0008e4000c1e1500 */
[----:B----4-:R-:W-:-:S04]  /*6c50*/  IADD3 R4, P1, R228, UR4, RZ ;  /* 0x00000004e4047c10 */ /* 0x010fc8000ff3e0ff */
[----:B------:R-:W-:Y:S02]  /*6c60*/  IADD3.X R5, R229, UR5, RZ, P1, !PT ;  /* 0x00000005e5057c10 */ /* 0x000fe40008ffe4ff */
[----:B------:R-:W4:Y:S01]  /*6c70*/  LDL.64 R228, [R1+0x348] ;  /* 0x0003480001e47983 */ /* 0x000f220000100a00 */
[----:B------:R-:W-:-:S03]  /*6c80*/  ISETP.GT.AND P2, PT, R3, 0x16, PT ;  /* 0x000000160300780c */ /* 0x000fc60003f44270 */
[----:B------:R0:W4:Y:S01]  /*6c90*/  @P3 LDG.E.U16 R31, desc[UR10][R4.64] ;  /* 0x0000000a041f3981 */ /* 0x000122000c1e1500 */
[----:B------:R-:W-:Y:S02]  /*6ca0*/  PRMT R26, RZ, 0x7610, R26 ;  /* 0x00007610ff1a7816 */ /* 0x000fe4000000001a */
[----:B------:R-:W-:Y:S02]  /*6cb0*/  PRMT R25, RZ, 0x7610, R25 ;  /* 0x00007610ff197816 */ /* 0x000fe40000000019 */
[----:B0-----:R-:W-:-:S04]  /*6cc0*/  IADD3 R4, P1, R182, UR4, RZ ;  /* 0x00000004b6047c10 */ /* 0x001fc8000ff3e0ff */
[----:B------:R-:W-:Y:S02]  /*6cd0*/  IADD3.X R5, R183, UR5, RZ, P1, !PT ;  /* 0x00000005b7057c10 */ /* 0x000fe40008ffe4ff */
[----:B------:R-:W4:Y:S04]  /*6ce0*/  LDL.64 R182, [R1+0x358] ;  /* 0x0003580001b67983 */ /* 0x000f280000100a00 */
[----:B------:R2:W4:Y:S02]  /*6cf0*/  @P2 LDG.E.U16 R26, desc[UR10][R4.64] ;  /* 0x0000000a041a2981 */ /* 0x000524000c1e1500 */
[----:B--2---:R-:W-:-:S04]  /*6d00*/  IADD3 R4, P1, R174, UR4, RZ ;  /* 0x00000004ae047c10 */ /* 0x004fc8000ff3e0ff */
[----:B------:R-:W-:-:S05]  /*6d10*/  IADD3.X R5, R175, UR5, RZ, P1, !PT ;  /* 0x00000005af057c10 */ /* 0x000fca0008ffe4ff */
[----:B------:R0:W2:Y:S01]  /*6d20*/  @P2 LDG.E.U16 R25, desc[UR10][R4.64] ;  /* 0x0000000a04192981 */ /* 0x0000a2000c1e1500 */
[----:B------:R-:W-:Y:S02]  /*6d30*/  ISETP.GT.AND P2, PT, R3, 0x17, PT ;  /* 0x000000170300780c */ /* 0x000fe40003f44270 */
[----:B0-----:R-:W-:Y:S02]  /*6d40*/  PRMT R4, RZ, 0x7610, R4 ;  /* 0x00007610ff047816 */ /* 0x001fe40000000004 */
[----:B---3--:R-:W-:-:S04]  /*6d50*/  IADD3 R174, P1, R184, UR4, RZ ;  /* 0x00000004b8ae7c10 */ /* 0x008fc8000ff3e0ff */
[----:B------:R-:W-:Y:S02]  /*6d60*/  IADD3.X R175, R185, UR5, RZ, P1, !PT ;  /* 0x00000005b9af7c10 */ /* 0x000fe40008ffe4ff */
[----:B------:R-:W3:Y:S04]  /*6d70*/  LDL.64 R184, [R1+0x368] ;  /* 0x0003680001b87983 */ /* 0x000ee80000100a00 */
[----:B------:R0:W2:Y:S01]  /*6d80*/  @P2 LDG.E.U16 R4, desc[UR10][R174.64] ;  /* 0x0000000aae042981 */ /* 0x0000a2000c1e1500 */
[----:B------:R-:W-:Y:S02]  /*6d90*/  PRMT R5, RZ, 0x7610, R5 ;  /* 0x00007610ff057816 */ /* 0x000fe40000000005 */
[----:B0-----:R-:W-:-:S04]  /*6da0*/  IADD3 R174, P1, R230, UR4, RZ ;  /* 0x00000004e6ae7c10 */ /* 0x001fc8000ff3e0ff */
[----:B------:R-:W-:Y:S02]  /*6db0*/  IADD3.X R175, R231, UR5, RZ, P1, !PT ;  /* 0x00000005e7af7c10 */ /* 0x000fe40008ffe4ff */
[----:B------:R-:W2:Y:S04]  /*6dc0*/  LDL.64 R230, [R1+0x370] ;  /* 0x0003700001e67983 */ /* 0x000ea80000100a00 */
[----:B------:R4:W2:Y:S02]  /*6dd0*/  @P2 LDG.E.U16 R5, desc[UR10][R174.64] ;  /* 0x0000000aae052981 */ /* 0x0008a4000c1e1500 */
[----:B----4-:R-:W-:-:S04]  /*6de0*/  IADD3 R174, P1, R228, UR4, RZ ;  /* 0x00000004e4ae7c10 */ /* 0x010fc8000ff3e0ff */
[----:B------:R-:W-:Y:S02]  /*6df0*/  IADD3.X R175, R229, UR5, RZ, P1, !PT ;  /* 0x00000005e5af7c10 */ /* 0x000fe40008ffe4ff */
[----:B------:R-:W4:Y:S01]  /*6e00*/  LDL.64 R228, [R1+0x378] ;  /* 0x0003780001e47983 */ /* 0x000f220000100a00 */
[----:B------:R-:W-:Y:S02]  /*6e10*/  ISETP.GT.AND P2, PT, R3, 0x18, PT ;  /* 0x000000180300780c */ /* 0x000fe40003f44270 */
[----:B------:R-:W-:Y:S02]  /*6e20*/  PRMT R28, RZ, 0x7610, R28 ;  /* 0x00007610ff1c7816 */ /* 0x000fe4000000001c */
[----:B------:R-:W-:-:S09]  /*6e30*/  PRMT R171, RZ, 0x7610, R171 ;  /* 0x00007610ffab7816 */ /* 0x000fd200000000ab */
[----:B------:R0:W4:Y:S02]  /*6e40*/  @P2 LDG.E.U16 R28, desc[UR10][R174.64] ;  /* 0x0000000aae1c2981 */ /* 0x000124000c1e1500 */
[----:B0-----:R-:W-:-:S04]  /*6e50*/  IADD3 R174, P1, R234, UR4, RZ ;  /* 0x00000004eaae7c10 */ /* 0x001fc8000ff3e0ff */
[----:B------:R-:W-:Y:S02]  /*6e60*/  IADD3.X R175, R235, UR5, RZ, P1, !PT ;  /* 0x00000005ebaf7c10 */ /* 0x000fe40008ffe4ff */
[----:B------:R-:W-:Y:S01]  /*6e70*/  PRMT R22, RZ, 0x7610, R22 ;  /* 0x00007610ff167816 */ /* 0x000fe20000000016 */
[----:B------:R-:W4:Y:S04]  /*6e80*/  LDL.64 R234, [R1+0x380] ;  /* 0x0003800001ea7983 */ /* 0x000f280000100a00 */
[----:B------:R0:W4:Y:S01]  /*6e90*/  @P2 LDG.E.U16 R171, desc[UR10][R174.64] ;  /* 0x0000000aaeab2981 */ /* 0x000122000c1e1500 */
[----:B------:R-:W-:Y:S02]  /*6ea0*/  ISETP.GT.AND P2, PT, R3, 0x19, PT ;  /* 0x000000190300780c */ /* 0x000fe40003f44270 */
[----:B0-----:R-:W-:-:S04]  /*6eb0*/  IADD3 R174, P1, R182, UR4, RZ ;  /* 0x00000004b6ae7c10 */ /* 0x001fc8000ff3e0ff */
[----:B------:R-:W-:Y:S02]  /*6ec0*/  IADD3.X R175, R183, UR5, RZ, P1, !PT ;  /* 0x00000005b7af7c10 */ /* 0x000fe40008ffe4ff */
[----:B------:R-:W-:-:S05]  /*6ed0*/  IADD3 R182, P1, R236, UR4, RZ ;  /* 0x00000004ecb67c10 */ /* 0x000fca000ff3e0ff */
[----:B------:R0:W4:Y:S01]  /*6ee0*/  @P2 LDG.E.U16 R22, desc[UR10][R174.64] ;  /* 0x0000000aae162981 */ /* 0x000122000c1e1500 */
[----:B------:R-:W-:Y:S02]  /*6ef0*/  IADD3.X R183, R237, UR5, RZ, P1, !PT ;  /* 0x00000005edb77c10 */ /* 0x000fe40008ffe4ff */
[----:B------:R-:W-:Y:S01]  /*6f00*/  PRMT R24, RZ, 0x7610, R24 ;  /* 0x00007610ff187816 */ /* 0x000fe20000000018 */
[----:B------:R-:W4:Y:S01]  /*6f10*/  LDL.64 R236, [R1+0x3a8] ;  /* 0x0003a80001ec7983 */ /* 0x000f220000100a00 */
[----:B0-----:R-:W-:-:S06]  /*6f20*/  PRMT R174, RZ, 0x7610, R174 ;  /* 0x00007610ffae7816 */ /* 0x001fcc00000000ae */
[----:B------:R3:W4:Y:S01]  /*6f30*/  @P2 LDG.E.U16 R174, desc[UR10][R182.64] ;  /* 0x0000000ab6ae2981 */ /* 0x000722000c1e1500 */
[----:B------:R-:W-:Y:S02]  /*6f40*/  ISETP.GT.AND P2, PT, R3, 0x1a, PT ;  /* 0x0000001a0300780c */ /* 0x000fe40003f44270 */
[----:B------:R-:W-:Y:S02]  /*6f50*/  PRMT R175, RZ, 0x7610, R175 ;  /* 0x00007610ffaf7816 */ /* 0x000fe400000000af */
[----:B---3--:R-:W-:-:S04]  /*6f60*/  IADD3 R182, P1, R184, UR4, RZ ;  /* 0x00000004b8b67c10 */ /* 0x008fc8000ff3e0ff */
[----:B------:R-:W-:Y:S02]  /*6f70*/  IADD3.X R183, R185, UR5, RZ, P1, !PT ;  /* 0x00000005b9b77c10 */ /* 0x000fe40008ffe4ff */
[----:B------:R-:W3:Y:S04]  /*6f80*/  LDL.64 R184, [R1+0x388] ;  /* 0x0003880001b87983 */ /* 0x000ee80000100a00 */
[----:B------:R2:W3:Y:S02]  /*6f90*/  @P2 LDG.E.U16 R24, desc[UR10][R182.64] ;  /* 0x0000000ab6182981 */ /* 0x0004e4000c1e1500 */
[----:B--2---:R-:W-:-:S04]  /*6fa0*/  IADD3 R182, P1, R230, UR4, RZ ;  /* 0x00000004e6b67c10 */ /* 0x004fc8000ff3e0ff */
        /* <DEDUP_REMOVED lines=12> */
[----:B------:R-:W4:Y:S04]  /*7070*/  LDL.64 R234, [R1+0x3b0] ;  /* 0x0003b00001ea7983 */ /* 0x000f280000100a00 */
[----:B------:R3:W4:Y:S01]  /*7080*/  @P2 LDG.E.U16 R179, desc[UR10][R182.64] ;  /* 0x0000000ab6b32981 */ /* 0x000722000c1e1500 */
[----:B------:R-:W-:Y:S02]  /*7090*/  ISETP.GT.AND P2, PT, R3, 0x1c, PT ;  /* 0x0000001c0300780c */ /* 0x000fe40003f44270 */
[----:B------:R-:W-:Y:S02]  /*70a0*/  PRMT R180, RZ, 0x7610, R180 ;  /* 0x00007610ffb47816 */ /* 0x000fe400000000b4 */
[----:B---3--:R-:W-:-:S04]  /*70b0*/  IADD3 R182, P1, R184, UR4, RZ ;  /* 0x00000004b8b67c10 */ /* 0x008fc8000ff3e0ff */
[----:B------:R-:W-:-:S05]  /*70c0*/  IADD3.X R183, R185, UR5, RZ, P1, !PT ;  /* 0x00000005b9b77c10 */ /* 0x000fca0008ffe4ff */
[----:B------:R0:W3:Y:S01]  /*70d0*/  @P2 LDG.E.U16 R180, desc[UR10][R182.64] ;  /* 0x0000000ab6b42981 */ /* 0x0000e2000c1e1500 */
[----:B--2---:R-:W-:Y:S02]  /*70e0*/  IADD3 R184, P1, R230, UR4, RZ ;  /* 0x00000004e6b87c10 */ /* 0x004fe4000ff3e0ff */
[----:B0-----:R-:W-:Y:S02]  /*70f0*/  PRMT R182, RZ, 0x7610, R182 ;  /* 0x00007610ffb67816 */ /* 0x001fe400000000b6 */
[----:B------:R-:W-:Y:S02]  /*7100*/  IADD3.X R185, R231, UR5, RZ, P1, !PT ;  /* 0x00000005e7b97c10 */ /* 0x000fe40008ffe4ff */
[----:B------:R-:W2:Y:S04]  /*7110*/  LDL.64 R230, [R1+0x3b8] ;  /* 0x0003b80001e67983 */ /* 0x000ea80000100a00 */
[----:B------:R4:W3:Y:S02]  /*7120*/  @P2 LDG.E.U16 R182, desc[UR10][R184.64] ;  /* 0x0000000ab8b62981 */ /* 0x0008e4000c1e1500 */
[----:B----4-:R-:W-:-:S04]  /*7130*/  IADD3 R184, P1, R228, UR4, RZ ;  /* 0x00000004e4b87c10 */ /* 0x010fc8000ff3e0ff */
[----:B------:R-:W-:Y:S02]  /*7140*/  IADD3.X R185, R229, UR5, RZ, P1, !PT ;  /* 0x00000005e5b97c10 */ /* 0x000fe40008ffe4ff */
[----:B------:R-:W4:Y:S01]  /*7150*/  LDL.64 R228, [R1+0x3c0] ;  /* 0x0003c00001e47983 */ /* 0x000f220000100a00 */
[----:B------:R-:W-:Y:S02]  /*7160*/  ISETP.GT.AND P2, PT, R3, 0x1d, PT ;  /* 0x0000001d0300780c */ /* 0x000fe40003f44270 */
[----:B------:R-:W-:Y:S01]  /*7170*/  PRMT R183, RZ, 0x7610, R183 ;  /* 0x00007610ffb77816 */ /* 0x000fe200000000b7 */
[----:B------:R-:W3:Y:S01]  /*7180*/  LDL.LU R246, [R1+0x68] ;  /* 0x0000680001f67983 */ /* 0x000ee20000300800 */
[----:B------:R-:W-:-:S09]  /*7190*/  PRMT R186, RZ, 0x7610, R186 ;  /* 0x00007610ffba7816 */ /* 0x000fd200000000ba */
[----:B------:R0:W3:Y:S02]  /*71a0*/  @P2 LDG.E.U16 R183, desc[UR10][R184.64] ;  /* 0x0000000ab8b72981 */ /* 0x0000e4000c1e1500 */
[----:B0-----:R-:W-:-:S04]  /*71b0*/  IADD3 R184, P1, R238, UR4, RZ ;  /* 0x00000004eeb87c10 */ /* 0x001fc8000ff3e0ff */
[----:B------:R-:W-:-:S05]  /*71c0*/  IADD3.X R185, R239, UR5, RZ, P1, !PT ;  /* 0x00000005efb97c10 */ /* 0x000fca0008ffe4ff */
[----:B------:R0:W3:Y:S01]  /*71d0*/  @P2 LDG.E.U16 R186, desc[UR10][R184.64] ;  /* 0x0000000ab8ba2981 */ /* 0x0000e2000c1e1500 */
[----:B------:R-:W-:Y:S02]  /*71e0*/  ISETP.GT.AND P2, PT, R3, 0x1e, PT ;  /* 0x0000001e0300780c */ /* 0x000fe40003f44270 */
[----:B------:R-:W-:Y:S02]  /*71f0*/  PRMT R188, RZ, 0x7610, R188 ;  /* 0x00007610ffbc7816 */ /* 0x000fe400000000bc */
[----:B0-----:R-:W-:Y:S02]  /*7200*/  IADD3 R184, P1, R236, UR4, RZ ;  /* 0x00000004ecb87c10 */ /* 0x001fe4000ff3e0ff */
[----:B------:R-:W-:Y:S01]  /*7210*/  PRMT R189, RZ, 0x7610, R189 ;  /* 0x00007610ffbd7816 */ /* 0x000fe200000000bd */
[----:B------:R-:W3:Y:S01]  /*7220*/  LDL.LU R236, [R1+0x1b8] ;  /* 0x0001b80001ec7983 */ /* 0x000ee20000300800 */
[----:B------:R-:W-:Y:S02]  /*7230*/  IADD3.X R185, R237, UR5, RZ, P1, !PT ;  /* 0x00000005edb97c10 */ /* 0x000fe40008ffe4ff */
[----:B------:R-:W-:Y:S01]  /*7240*/  PRMT R196, RZ, 0x7610, R196 ;  /* 0x00007610ffc47816 */ /* 0x000fe200000000c4 */
[----:B------:R-:W3:Y:S04]  /*7250*/  LDL.LU R239, [R1+0x128] ;  /* 0x0001280001ef7983 */ /* 0x000ee80000300800 */
[----:B------:R0:W3:Y:S01]  /*7260*/  @P2 LDG.E.U16 R188, desc[UR10][R184.64] ;  /* 0x0000000ab8bc2981 */ /* 0x0000e2000c1e1500 */
[----:B------:R-:W-:-:S03]  /*7270*/  PRMT R197, RZ, 0x7610, R197 ;  /* 0x00007610ffc57816 */ /* 0x000fc600000000c5 */
[----:B------:R-:W3:Y:S04]  /*7280*/  LDL.LU R238, [R1+0x1bc] ;  /* 0x0001bc0001ee7983 */ /* 0x000ee80000300800 */
[----:B------:R-:W3:Y:S01]  /*7290*/  LDL.LU R252, [R1+0x1d0] ;  /* 0x0001d00001fc7983 */ /* 0x000ee20000300800 */
[----:B0-----:R-:W-:-:S04]  /*72a0*/  IADD3 R184, P1, R234, UR4, RZ ;  /* 0x00000004eab87c10 */ /* 0x001fc8000ff3e0ff */
[----:B------:R-:W-:-:S05]  /*72b0*/  IADD3.X R185, R235, UR5, RZ, P1, !PT ;  /* 0x00000005ebb97c10 */ /* 0x000fca0008ffe4ff */
[----:B------:R0:W3:Y:S02]  /*72c0*/  @P2 LDG.E.U16 R189, desc[UR10][R184.64] ;  /* 0x0000000ab8bd2981 */ /* 0x0000e4000c1e1500 */
[----:B0-----:R-:W-:Y:S01]  /*72d0*/  IMAD.WIDE R184, R195, 0x2, R232 ;  /* 0x00000002c3b87825 */ /* 0x001fe200078e02e8 */
[----:B------:R-:W-:Y:S02]  /*72e0*/  PRMT R195, RZ, 0x7610, R195 ;  /* 0x00007610ffc37816 */ /* 0x000fe400000000c3 */
[----:B------:R-:W-:-:S04]  /*72f0*/  IADD3 R184, P1, R184, UR4, RZ ;  /* 0x00000004b8b87c10 */ /* 0x000fc8000ff3e0ff */
[----:B------:R-:W-:Y:S02]  /*7300*/  IADD3.X R185, R185, UR5, RZ, P1, !PT ;  /* 0x00000005b9b97c10 */ /* 0x000fe40008ffe4ff */
[----:B------:R-:W-:-:S03]  /*7310*/  ISETP.GT.AND P1, PT, R3, 0x1f, PT ;  /* 0x0000001f0300780c */ /* 0x000fc60003f24270 */
[----:B------:R2:W3:Y:S02]  /*7320*/  @P0 LDG.E.U16 R195, desc[UR10][R184.64] ;  /* 0x0000000ab8c30981 */ /* 0x0004e4000c1e1500 */
[----:B--2---:R-:W-:-:S04]  /*7330*/  IADD3 R184, P0, R230, UR4, RZ ;  /* 0x00000004e6b87c10 */ /* 0x004fc8000ff1e0ff */
[----:B------:R-:W-:-:S05]  /*7340*/  IADD3.X R185, R231, UR5, RZ, P0, !PT ;  /* 0x00000005e7b97c10 */ /* 0x000fca00087fe4ff */
[----:B------:R4:W2:Y:S02]  /*7350*/  @P1 LDG.E.U16 R196, desc[UR10][R184.64] ;  /* 0x0000000ab8c41981 */ /* 0x0008a4000c1e1500 */
[----:B----4-:R-:W-:-:S04]  /*7360*/  IADD3 R184, P0, R228, UR4, RZ ;  /* 0x00000004e4b87c10 */ /* 0x010fc8000ff1e0ff */
[----:B------:R-:W-:-:S05]  /*7370*/  IADD3.X R185, R229, UR5, RZ, P0, !PT ;  /* 0x00000005e5b97c10 */ /* 0x000fca00087fe4ff */
[----:B------:R0:W4:Y:S01]  /*7380*/  @P1 LDG.E.U16 R197, desc[UR10][R184.64] ;  /* 0x0000000ab8c51981 */ /* 0x000122000c1e1500 */
[C---:B------:R-:W-:Y:S01]  /*7390*/  IADD3 RZ, P1, R211.reuse, R2, RZ ;  /* 0x00000002d3ff7210 */ /* 0x040fe20007f3e0ff */
[----:B0-----:R-:W-:Y:S02]  /*73a0*/  IMAD.IADD R184, R211, 0x1, R2 ;  /* 0x00000001d3b87824 */ /* 0x001fe400078e0202 */
[----:B------:R-:W2:Y:S02]  /*73b0*/  LDL R211, [R1+0x60] ;  /* 0x0000600001d37983 */ /* 0x000ea40000100800 */
[----:B------:R-:W-:Y:S02]  /*73c0*/  IMAD.X R185, R209, 0x1, R0, P1 ;  /* 0x00000001d1b97824 */ /* 0x000fe400008e0600 */
[----:B------:R-:W4:Y:S01]  /*73d0*/  LDL R209, [R1+0x100] ;  /* 0x0001000001d17983 */ /* 0x000f220000100800 */
[----:B------:R-:W0:Y:S01]  /*73e0*/  S2R R204, SR_TID.X ;  /* 0x0000000000cc7919 */ /* 0x000e220000002100 */
[----:B------:R-:W-:-:S02]  /*73f0*/  PRMT R198, RZ, 0x7610, R198 ;  /* 0x00007610ffc67816 */ /* 0x000fc400000000c6 */
[----:B------:R-:W-:Y:S02]  /*7400*/  IADD3 RZ, P1, R225, R2, RZ ;  /* 0x00000002e1ff7210 */ /* 0x000fe40007f3e0ff */
[----:B------:R-:W-:Y:S02]  /*7410*/  PRMT R199, RZ, 0x7610, R199 ;  /* 0x00007610ffc77816 */ /* 0x000fe400000000c7 */
[----:B------:R-:W-:Y:S02]  /*7420*/  PRMT R200, RZ, 0x7610, R200 ;  /* 0x00007610ffc87816 */ /* 0x000fe400000000c8 */
[----:B0-----:R-:W-:-:S04]  /*7430*/  LOP3.LUT R204, R204, 0x1f, RZ, 0xc0, !PT ;  /* 0x0000001fcccc7812 */ /* 0x001fc800078ec0ff */
[----:B------:R-:W-:Y:S01]  /*7440*/  ISETP.GE.AND P0, PT, R204, R3, PT ;  /* 0x00000003cc00720c */ /* 0x000fe20003f06270 */
[----:B------:R-:W-:-:S12]  /*7450*/  BAR.SYNC.DEFER_BLOCKING 0x0 ;  /* 0x0000000000007b1d */ /* 0x000fd80000010000 */
[----:B------:R0:W4:Y:S02]  /*7460*/  @!P0 LDG.E.U16 R198, desc[UR10][R184.64] ;  /* 0x0000000ab8c68981 */ /* 0x000124000c1e1500 */
[----:B0-----:R-:W-:Y:S02]  /*7470*/  IMAD.IADD R184, R225, 0x1, R2 ;  /* 0x00000001e1b87824 */ /* 0x001fe400078e0202 */
[----:B------:R-:W-:Y:S01]  /*7480*/  IMAD.X R185, R223, 0x1, R0, P1 ;  /* 0x00000001dfb97824 */ /* 0x000fe200008e0600 */
[----:B------:R-:W-:-:S04]  /*7490*/  IADD3 RZ, P1, R221, R2, RZ ;  /* 0x00000002ddff7210 */ /* 0x000fc80007f3e0ff */
[----:B------:R0:W4:Y:S02]  /*74a0*/  @!P0 LDG.E.U16 R199, desc[UR10][R184.64] ;  /* 0x0000000ab8c78981 */ /* 0x000124000c1e1500 */
[----:B0-----:R-:W-:Y:S02]  /*74b0*/  IMAD.IADD R184, R221, 0x1, R2 ;  /* 0x00000001ddb87824 */ /* 0x001fe400078e0202 */
[--C-:B------:R-:W-:Y:S01]  /*74c0*/  IMAD.X R185, R217, 0x1, R0.reuse, P1 ;  /* 0x00000001d9b97824 */ /* 0x100fe200008e0600 */
[----:B---3--:R-:W-:Y:S01]  /*74d0*/  IADD3 RZ, P1, R246, R2, RZ ;  /* 0x00000002f6ff7210 */ /* 0x008fe20007f3e0ff */
[----:B------:R-:W3:Y:S04]  /*74e0*/  LDL R221, [R1+0xfc] ;  /* 0x0000fc0001dd7983 */ /* 0x000ee80000100800 */
[----:B------:R0:W3:Y:S04]  /*74f0*/  @!P0 LDG.E.U16 R200, desc[UR10][R184.64] ;  /* 0x0000000ab8c88981 */ /* 0x0000e8000c1e1500 */
[----:B------:R1:W-:Y:S04]  /*7500*/  STL [R1+0x41c], R246 ;  /* 0x00041cf601007387 */ /* 0x0003e80000100800 */
[----:B------:R-:W3:Y:S01]  /*7510*/  LDL R217, [R1+0x58] ;  /* 0x0000580001d97983 */ /* 0x000ee20000100800 */
[----:B0-----:R-:W-:-:S02]  /*7520*/  IMAD.X R185, R215, 0x1, R0, P1 ;  /* 0x00000001d7b97824 */ /* 0x001fc400008e0600 */
[----:B------:R-:W-:Y:S01]  /*7530*/  IMAD.IADD R184, R246, 0x1, R2 ;  /* 0x00000001f6b87824 */ /* 0x000fe200078e0202 */
[----:B------:R-:W3:Y:S04]  /*7540*/  LDL R215, [R1+0xf8] ;  /* 0x0000f80001d77983 */ /* 0x000ee80000100800 */
[----:B-1----:R-:W3:Y:S01]  /*7550*/  LDL.LU R246, [R1+0x5c] ;  /* 0x00005c0001f67983 */ /* 0x002ee20000300800 */
[----:B------:R-:W-:Y:S02]  /*7560*/  PRMT R201, RZ, 0x7610, R201 ;  /* 0x00007610ffc97816 */ /* 0x000fe400000000c9 */
[----:B------:R-:W-:-:S04]  /*7570*/  IADD3 RZ, P1, R219, R2, RZ ;  /* 0x00000002dbff7210 */ /* 0x000fc80007f3e0ff */
[----:B------:R0:W3:Y:S01]  /*7580*/  @!P0 LDG.E.U16 R201, desc[UR10][R184.64] ;  /* 0x0000000ab8c98981 */ /* 0x0000e2000c1e1500 */
[----:B------:R-:W-:Y:S01]  /*7590*/  PRMT R202, RZ, 0x7610, R202 ;  /* 0x00007610ffca7816 */ /* 0x000fe200000000ca */
[----:B0-----:R-:W-:Y:S02]  /*75a0*/  IMAD.X R185, R213, 0x1, R0, P1 ;  /* 0x00000001d5b97824 */ /* 0x001fe400008e0600 */
[----:B------:R-:W3:Y:S01]  /*75b0*/  LDL R213, [R1+0x54] ;  /* 0x0000540001d57983 */ /* 0x000ee20000100800 */
[----:B------:R-:W-:-:S03]  /*75c0*/  IMAD.IADD R184, R219, 0x1, R2 ;  /* 0x00000001dbb87824 */ /* 0x000fc600078e0202 */
[----:B------:R-:W3:Y:S04]  /*75d0*/  LDL R219, [R1+0xf4] ;  /* 0x0000f40001db7983 */ /* 0x000ee80000100800 */
[----:B------:R0:W3:Y:S01]  /*75e0*/  @!P0 LDG.E.U16 R202, desc[UR10][R184.64] ;  /* 0x0000000ab8ca8981 */ /* 0x0000e2000c1e1500 */
[C---:B--2---:R-:W-:Y:S01]  /*75f0*/  IADD3 RZ, P1, R211.reuse, R2, RZ ;  /* 0x00000002d3ff7210 */ /* 0x044fe20007f3e0ff */
[----:B0-----:R-:W-:Y:S02]  /*7600*/  IMAD.IADD R184, R211, 0x1, R2 ;  /* 0x00000001d3b87824 */ /* 0x001fe400078e0202 */
[----:B------:R-:W2:Y:S02]  /*7610*/  LDL R211, [R1+0x50] ;  /* 0x0000500001d37983 */ /* 0x000ea40000100800 */
[----:B----4-:R-:W-:-:S02]  /*7620*/  IMAD.X R185, R209, 0x1, R0, P1 ;  /* 0x00000001d1b97824 */ /* 0x010fc400008e0600 */
[----:B------:R-:W4:Y:S01]  /*7630*/  LDL R209, [R1+0xf0] ;  /* 0x0000f00001d17983 */ /* 0x000f220000100800 */
[----:B------:R-:W0:Y:S01]  /*7640*/  S2UR UR7, SR_CgaCtaId ;  /* 0x00000000000779c3 */ /* 0x000e220000008800 */
[----:B------:R-:W-:Y:S01]  /*7650*/  UMOV UR6, 0x400 ;  /* 0x0000040000067882 */ /* 0x000fe20000000000 */
[----:B------:R-:W-:Y:S01]  /*7660*/  PRMT R203, RZ, 0x7610, R203 ;  /* 0x00007610ffcb7816 */ /* 0x000fe200000000cb */
[----:B------:R-:W-:-:S05]  /*7670*/  IMAD.SHL.U32 R204, R204, 0x2, RZ ;  /* 0x00000002cccc7824 */ /* 0x000fca00078e00ff */
[----:B------:R1:W4:Y:S01]  /*7680*/  @!P0 LDG.E.U16 R203, desc[UR10][R184.64] ;  /* 0x0000000ab8cb8981 */ /* 0x000322000c1e1500 */
[----:B0-----:R-:W-:-:S09]  /*7690*/  ULEA UR6, UR7, UR6, 0x18 ;  /* 0x0000000607067291 */ /* 0x001fd2000f8ec03f */
[----:B------:R0:W-:Y:S04]  /*76a0*/  STS.U16 [R204+UR6], R194 ;  /* 0x000000c2cc007988 */ /* 0x0001e80008000406 */
[----:B------:R1:W-:Y:S01]  /*76b0*/  STS.U16 [R204+UR6+0x40], R193 ;  /* 0x000040c1cc007988 */ /* 0x0003e20008000406 */
[----:B0-----:R-:W-:Y:S02]  /*76c0*/  PRMT R194, RZ, 0x7610, R194 ;  /* 0x00007610ffc27816 */ /* 0x001fe400000000c2 */
[----:B-1----:R-:W-:Y:S01]  /*76d0*/  PRMT R193, RZ, 0x7610, R193 ;  /* 0x00007610ffc17816 */ /* 0x002fe200000000c1 */
[----:B------:R0:W-:Y:S02]  /*76e0*/  STS.U16 [R204+UR6+0x240], R192 ;  /* 0x000240c0cc007988 */ /* 0x0001e40008000406 */
[----:B0-----:R-:W-:-:S02]  /*76f0*/  PRMT R192, RZ, 0x7610, R192 ;  /* 0x00007610ffc07816 */ /* 0x001fc400000000c0 */
[CC--:B---3--:R-:W-:Y:S01]  /*7700*/  IADD3 RZ, P1, R246.reuse, R2.reuse, RZ ;  /* 0x00000002f6ff7210 */ /* 0x0c8fe20007f3e0ff */
[----:B------:R-:W-:Y:S01]  /*7710*/  IMAD.IADD R184, R246, 0x1, R2 ;  /* 0x00000001f6b87824 */ /* 0x000fe200078e0202 */
[----:B------:R-:W-:Y:S03]  /*7720*/  STL [R1+0x420], R246 ;  /* 0x000420f601007387 */ /* 0x000fe60000100800 */
[----:B------:R-:W-:Y:S01]  /*7730*/  IMAD.X R185, R221, 0x1, R0, P1 ;  /* 0x00000001ddb97824 */ /* 0x000fe200008e0600 */
[----:B------:R-:W3:Y:S01]  /*7740*/  LDL R227, [R1+0x4c] ;  /* 0x00004c0001e37983 */ /* 0x000ee20000100800 */
[----:B------:R-:W-:-:S03]  /*7750*/  IADD3 RZ, P1, R217, R2, RZ ;  /* 0x00000002d9ff7210 */ /* 0x000fc60007f3e0ff */
[----:B------:R0:W3:Y:S04]  /*7760*/  @!P0 LDG.E.U16 R194, desc[UR10][R184.64] ;  /* 0x0000000ab8c28981 */ /* 0x0000e8000c1e1500 */
[----:B------:R-:W3:Y:S04]  /*7770*/  LDL R223, [R1+0xec] ;  /* 0x0000ec0001df7983 */ /* 0x000ee80000100800 */
[----:B------:R-:W3:Y:S01]  /*7780*/  LDL R225, [R1+0xe4] ;  /* 0x0000e40001e17983 */ /* 0x000ee20000100800 */
[----:B0-----:R-:W-:Y:S02]  /*7790*/  IMAD.IADD R184, R217, 0x1, R2 ;  /* 0x00000001d9b87824 */ /* 0x001fe400078e0202 */
[----:B------:R-:W-:Y:S01]  /*77a0*/  IMAD.X R185, R215, 0x1, R0, P1 ;  /* 0x00000001d7b97824 */ /* 0x000fe200008e0600 */
[----:B------:R-:W3:Y:S01]  /*77b0*/  LDL R217, [R1+0x48] ;  /* 0x0000480001d97983 */ /* 0x000ee20000100800 */
[----:B------:R-:W-:-:S03]  /*77c0*/  IADD3 RZ, P1, R213, R2, RZ ;  /* 0x00000002d5ff7210 */ /* 0x000fc60007f3e0ff */
[----:B------:R0:W3:Y:S04]  /*77d0*/  @!P0 LDG.E.U16 R193, desc[UR10][R184.64] ;  /* 0x0000000ab8c18981 */ /* 0x0000e8000c1e1500 */
[----:B------:R-:W3:Y:S04]  /*77e0*/  LDL R215, [R1+0xe8] ;  /* 0x0000e80001d77983 */ /* 0x000ee80000100800 */
[----:B------:R-:W3:Y:S01]  /*77f0*/  LDL R221, [R1+0x40] ;  /* 0x0000400001dd7983 */ /* 0x000ee20000100800 */
[----:B0-----:R-:W-:-:S03]  /*7800*/  IMAD.IADD R184, R213, 0x1, R2 ;  /* 0x00000001d5b87824 */ /* 0x001fc600078e0202 */
[----:B------:R-:W3:Y:S01]  /*7810*/  LDL R213, [R1+0x44] ;  /* 0x0000440001d57983 */ /* 0x000ee20000100800 */
[----:B------:R-:W-:-:S03]  /*7820*/  IMAD.X R185, R219, 0x1, R0, P1 ;  /* 0x00000001dbb97824 */ /* 0x000fc600008e0600 */
[----:B------:R-:W3:Y:S04]  /*7830*/  LDL R219, [R1+0x3c] ;  /* 0x00003c0001db7983 */ /* 0x000ee80000100800 */
[----:B------:R0:W3:Y:S01]  /*7840*/  @!P0 LDG.E.U16 R192, desc[UR10][R184.64] ;  /* 0x0000000ab8c08981 */ /* 0x0000e2000c1e1500 */
[C---:B--2---:R-:W-:Y:S01]  /*7850*/  IADD3 RZ, P1, R211.reuse, R2, RZ ;  /* 0x00000002d3ff7210 */ /* 0x044fe20007f3e0ff */
[----:B0-----:R-:W-:Y:S02]  /*7860*/  IMAD.IADD R184, R211, 0x1, R2 ;  /* 0x00000001d3b87824 */ /* 0x001fe400078e0202 */
[----:B------:R-:W2:Y:S02]  /*7870*/  LDL R211, [R1+0xe0] ;  /* 0x0000e00001d37983 */ /* 0x000ea40000100800 */
[----:B----4-:R-:W-:-:S02]  /*7880*/  IMAD.X R185, R209, 0x1, R0, P1 ;  /* 0x00000001d1b97824 */ /* 0x010fc400008e0600 */
[----:B------:R-:W4:Y:S04]  /*7890*/  LDL R209, [R1+0xdc] ;  /* 0x0000dc0001d17983 */ /* 0x000f280000100800 */
[----:B------:R0:W-:Y:S04]  /*78a0*/  STS.U16 [R204+UR6+0x200], R191 ;  /* 0x000200bfcc007988 */ /* 0x0001e80008000406 */
[----:B------:R1:W-:Y:S01]  /*78b0*/  STS.U16 [R204+UR6+0x400], R190 ;  /* 0x000400becc007988 */ /* 0x0003e20008000406 */
[----:B0-----:R-:W-:Y:S02]  /*78c0*/  PRMT R191, RZ, 0x7610, R191 ;  /* 0x00007610ffbf7816 */ /* 0x001fe400000000bf */
[----:B-1----:R-:W-:-:S04]  /*78d0*/  PRMT R190, RZ, 0x7610, R190 ;  /* 0x00007610ffbe7816 */ /* 0x002fc800000000be */
[----:B------:R0:W4:Y:S04]  /*78e0*/  @!P0 LDG.E.U16 R191, desc[UR10][R184.64] ;  /* 0x0000000ab8bf8981 */ /* 0x000128000c1e1500 */
[----:B------:R1:W-:Y:S04]  /*78f0*/  STS.U16 [R204+UR6+0x440], R187 ;  /* 0x000440bbcc007988 */ /* 0x0003e80008000406 */
[----:B------:R0:W-:Y:S01]  /*7900*/  STS.U16 [R204+UR6+0x640], R181 ;  /* 0x000640b5cc007988 */ /* 0x0001e20008000406 */
[----:B-1----:R-:W-:Y:S02]  /*7910*/  PRMT R187, RZ, 0x7610, R187 ;  /* 0x00007610ffbb7816 */ /* 0x002fe400000000bb */
[----:B0-----:R-:W-:Y:S01]  /*7920*/  PRMT R181, RZ, 0x7610, R181 ;  /* 0x00007610ffb57816 */ /* 0x001fe200000000b5 */
[----:B------:R0:W-:Y:S02]  /*7930*/  STS.U16 [R204+UR6+0x600], R178 ;  /* 0x000600b2cc007988 */ /* 0x0001e40008000406 */
[----:B0-----:R-:W-:-:S02]  /*7940*/  PRMT R178, RZ, 0x7610, R178 ;  /* 0x00007610ffb27816 */ /* 0x001fc400000000b2 */
[C---:B---3--:R-:W-:Y:S01]  /*7950*/  IADD3 RZ, P1, R227.reuse, R2, RZ ;  /* 0x00000002e3ff7210 */ /* 0x048fe20007f3e0ff */
[----:B------:R-:W-:-:S04]  /*7960*/  IMAD.IADD R184, R227, 0x1, R2 ;  /* 0x00000001e3b87824 */ /* 0x000fc800078e0202 */
[----:B------:R-:W-:Y:S02]  /*7970*/  IMAD.X R185, R223, 0x1, R0, P1 ;  /* 0x00000001dfb97824 */ /* 0x000fe400008e0600 */
[----:B------:R-:W3:Y:S04]  /*7980*/  LDL R223, [R1+0xd8] ;  /* 0x0000d80001df7983 */ /* 0x000ee80000100800 */
[----:B------:R0:W3:Y:S01]  /*7990*/  @!P0 LDG.E.U16 R190, desc[UR10][R184.64] ;  /* 0x0000000ab8be8981 */ /* 0x0000e2000c1e1500 */
[C---:B------:R-:W-:Y:S01]  /*79a0*/  IADD3 RZ, P1, R217.reuse, R2, RZ ;  /* 0x00000002d9ff7210 */ /* 0x040fe20007f3e0ff */
[----:B0-----:R-:W-:-:S04]  /*79b0*/  IMAD.IADD R184, R217, 0x1, R2 ;  /* 0x00000001d9b87824 */ /* 0x001fc800078e0202 */
[----:B------:R-:W-:Y:S01]  /*79c0*/  IMAD.X R185, R215, 0x1, R0, P1 ;  /* 0x00000001d7b97824 */ /* 0x000fe200008e0600 */
[----:B------:R-:W3:Y:S04]  /*79d0*/  LDL R217, [R1+0x38] ;  /* 0x0000380001d97983 */ /* 0x000ee80000100800 */
[----:B------:R0:W3:Y:S01]  /*79e0*/  @!P0 LDG.E.U16 R187, desc[UR10][R184.64] ;  /* 0x0000000ab8bb8981 */ /* 0x0000e2000c1e1500 */
[----:B------:R-:W-:-:S03]  /*79f0*/  IADD3 RZ, P1, R213, R2, RZ ;  /* 0x00000002d5ff7210 */ /* 0x000fc60007f3e0ff */
[----:B------:R-:W3:Y:S01]  /*7a00*/  LDL R215, [R1+0x34] ;  /* 0x0000340001d77983 */ /* 0x000ee20000100800 */
[----:B0-----:R-:W-:Y:S02]  /*7a10*/  IMAD.IADD R184, R213, 0x1, R2 ;  /* 0x00000001d5b87824 */ /* 0x001fe400078e0202 */
[----:B------:R-:W-:Y:S01]  /*7a20*/  IMAD.X R185, R225, 0x1, R0, P1 ;  /* 0x00000001e1b97824 */ /* 0x000fe200008e0600 */
[C---:B------:R-:W-:Y:S01]  /*7a30*/  IADD3 RZ, P1, R221.reuse, R2, RZ ;  /* 0x00000002ddff7210 */ /* 0x040fe20007f3e0ff */
[----:B------:R-:W3:Y:S04]  /*7a40*/  LDL R213, [R1+0xd4] ;  /* 0x0000d40001d57983 */ /* 0x000ee80000100800 */
[----:B------:R0:W3:Y:S02]  /*7a50*/  @!P0 LDG.E.U16 R181, desc[UR10][R184.64] ;  /* 0x0000000ab8b58981 */ /* 0x0000e4000c1e1500 */
[----:B0-----:R-:W-:-:S02]  /*7a60*/  IMAD.IADD R184, R221, 0x1, R2 ;  /* 0x00000001ddb87824 */ /* 0x001fc400078e0202 */
[----:B------:R-:W3:Y:S01]  /*7a70*/  LDL R221, [R1+0x1c] ;  /* 0x00001c0001dd7983 */ /* 0x000ee20000100800 */
[--C-:B--2---:R-:W-:Y:S01]  /*7a80*/  IMAD.X R185, R211, 0x1, R0.reuse, P1 ;  /* 0x00000001d3b97824 */ /* 0x104fe200008e0600 */
[----:B------:R-:W-:Y:S02]  /*7a90*/  IADD3 RZ, P1, R219, R2, RZ ;  /* 0x00000002dbff7210 */ /* 0x000fe40007f3e0ff */
[----:B------:R-:W2:Y:S04]  /*7aa0*/  LDL R211, [R1+0xd0] ;  /* 0x0000d00001d37983 */ /* 0x000ea80000100800 */
[----:B------:R4:W2:Y:S02]  /*7ab0*/  @!P0 LDG.E.U16 R178, desc[UR10][R184.64] ;  /* 0x0000000ab8b28981 */ /* 0x0008a4000c1e1500 */
[----:B----4-:R-:W-:-:S02]  /*7ac0*/  IMAD.X R185, R209, 0x1, R0, P1 ;  /* 0x00000001d1b97824 */ /* 0x010fc400008e0600 */
[----:B------:R-:W4:Y:S04]  /*7ad0*/  LDL R209, [R1+0xcc] ;  /* 0x0000cc0001d17983 */ /* 0x000f280000100800 */
[----:B------:R-:W2:Y:S01]  /*7ae0*/  LDL.LU R246, [R1+0x30] ;  /* 0x0000300001f67983 */ /* 0x000ea20000300800 */
[----:B------:R-:W-:-:S03]  /*7af0*/  IMAD.IADD R184, R219, 0x1, R2 ;  /* 0x00000001dbb87824 */ /* 0x000fc600078e0202 */
[----:B------:R0:W-:Y:S01]  /*7b00*/  STS.U16 [R204+UR6+0x800], R176 ;  /* 0x000800b0cc007988 */ /* 0x0001e20008000406 */
[----:B------:R-:W-:-:S03]  /*7b10*/  PRMT R205, RZ, 0x7610, R205 ;  /* 0x00007610ffcd7816 */ /* 0x000fc600000000cd */
[----:B------:R-:W4:Y:S01]  /*7b20*/  LDL R219, [R1+0x18] ;  /* 0x0000180001db7983 */ /* 0x000f220000100800 */
[----:B0-----:R-:W-:-:S06]  /*7b30*/  PRMT R176, RZ, 0x7610, R176 ;  /* 0x00007610ffb07816 */ /* 0x001fcc00000000b0 */
[----:B------:R0:W4:Y:S04]  /*7b40*/  @!P0 LDG.E.U16 R176, desc[UR10][R184.64] ;  /* 0x0000000ab8b08981 */ /* 0x000128000c1e1500 */
[----:B------:R-:W-:Y:S04]  /*7b50*/  STS.U16 [R204+UR6+0x840], R19 ;  /* 0x00084013cc007988 */ /* 0x000fe80008000406 */
[----:B------:R-:W-:Y:S04]  /*7b60*/  STS.U16 [R204+UR6+0xa40], R18 ;  /* 0x000a4012cc007988 */ /* 0x000fe80008000406 */
[----:B------:R1:W-:Y:S02]  /*7b70*/  STS.U16 [R204+UR6+0xa00], R172 ;  /* 0x000a00accc007988 */ /* 0x0003e40008000406 */
[----:B-1----:R-:W-:-:S02]  /*7b80*/  PRMT R172, RZ, 0x7610, R172 ;  /* 0x00007610ffac7816 */ /* 0x002fc400000000ac */
[CC--:B---3--:R-:W-:Y:S01]  /*7b90*/  IADD3 RZ, P1, R217.reuse, R2.reuse, RZ ;  /* 0x00000002d9ff7210 */ /* 0x0c8fe20007f3e0ff */
[----:B0-----:R-:W-:Y:S02]  /*7ba0*/  IMAD.IADD R184, R217, 0x1, R2 ;  /* 0x00000001d9b87824 */ /* 0x001fe400078e0202 */
[----:B------:R-:W3:Y:S02]  /*7bb0*/  LDL R217, [R1+0xc8] ;  /* 0x0000c80001d97983 */ /* 0x000ee40000100800 */
[----:B------:R-:W-:Y:S01]  /*7bc0*/  IMAD.X R185, R223, 0x1, R0, P1 ;  /* 0x00000001dfb97824 */ /* 0x000fe200008e0600 */
[----:B------:R-:W-:-:S04]  /*7bd0*/  IADD3 RZ, P1, R215, R2, RZ ;  /* 0x00000002d7ff7210 */ /* 0x000fc80007f3e0ff */
[----:B------:R0:W3:Y:S01]  /*7be0*/  @!P0 LDG.E.U16 R205, desc[UR10][R184.64] ;  /* 0x0000000ab8cd8981 */ /* 0x0000e2000c1e1500 */
[----:B------:R-:W-:-:S03]  /*7bf0*/  IMAD.IADD R18, R215, 0x1, R2 ;  /* 0x00000001d7127824 */ /* 0x000fc600078e0202 */
[----:B------:R-:W3:Y:S01]  /*7c00*/  LDL R215, [R1+0x14] ;  /* 0x0000140001d77983 */ /* 0x000ee20000100800 */
[----:B------:R-:W-:Y:S01]  /*7c10*/  IMAD.X R19, R213, 0x1, R0, P1 ;  /* 0x00000001d5137824 */ /* 0x000fe200008e0600 */
[----:B0-----:R-:W-:Y:S02]  /*7c20*/  PRMT R184, RZ, 0x7610, R184 ;  /* 0x00007610ffb87816 */ /* 0x001fe400000000b8 */
[----:B------:R-:W3:Y:S04]  /*7c30*/  LDL R213, [R1+0xc4] ;  /* 0x0000c40001d57983 */ /* 0x000ee80000100800 */
[----:B------:R0:W3:Y:S01]  /*7c40*/  @!P0 LDG.E.U16 R184, desc[UR10][R18.64] ;  /* 0x0000000a12b88981 */ /* 0x0000e2000c1e1500 */
[C---:B--2---:R-:W-:Y:S01]  /*7c50*/  IADD3 RZ, P1, R246.reuse, R2, RZ ;  /* 0x00000002f6ff7210 */ /* 0x044fe20007f3e0ff */
[----:B0-----:R-:W-:-:S02]  /*7c60*/  IMAD.IADD R18, R246, 0x1, R2 ;  /* 0x00000001f6127824 */ /* 0x001fc400078e0202 */
[----:B------:R0:W-:Y:S02]  /*7c70*/  STL [R1+0x424], R246 ;  /* 0x000424f601007387 */ /* 0x0001e40000100800 */
[----:B------:R-:W-:Y:S01]  /*7c80*/  IMAD.X R19, R211, 0x1, R0, P1 ;  /* 0x00000001d3137824 */ /* 0x000fe200008e0600 */
[C---:B------:R-:W-:Y:S01]  /*7c90*/  IADD3 RZ, P1, R221.reuse, R2, RZ ;  /* 0x00000002ddff7210 */ /* 0x040fe20007f3e0ff */
[----:B------:R-:W2:Y:S04]  /*7ca0*/  LDL R225, [R1+0x10] ;  /* 0x0000100001e17983 */ /* 0x000ea80000100800 */
[----:B------:R1:W2:Y:S04]  /*7cb0*/  @!P0 LDG.E.U16 R172, desc[UR10][R18.64] ;  /* 0x0000000a12ac8981 */ /* 0x0002a8000c1e1500 */
[----:B------:R-:W2:Y:S04]  /*7cc0*/  LDL R211, [R1+0xc0] ;  /* 0x0000c00001d37983 */ /* 0x000ea80000100800 */
[----:B------:R-:W2:Y:S01]  /*7cd0*/  LDL R223, [R1+0x8] ;  /* 0x0000080001df7983 */ /* 0x000ea20000100800 */
[----:B-1----:R-:W-:-:S02]  /*7ce0*/  IMAD.IADD R18, R221, 0x1, R2 ;  /* 0x00000001dd127824 */ /* 0x002fc400078e0202 */
[----:B----4-:R-:W-:Y:S01]  /*7cf0*/  IMAD.X R19, R209, 0x1, R0, P1 ;  /* 0x00000001d1137824 */ /* 0x010fe200008e0600 */
[----:B------:R-:W4:Y:S04]  /*7d00*/  LDL R221, [R1+0xb8] ;  /* 0x0000b80001dd7983 */ /* 0x000f280000100800 */
[----:B------:R-:W4:Y:S04]  /*7d10*/  LDL R209, [R1+0xbc] ;  /* 0x0000bc0001d17983 */ /* 0x000f280000100800 */
[----:B0-----:R-:W4:Y:S01]  /*7d20*/  LDL.LU R246, [R1+0xc] ;  /* 0x00000c0001f67983 */ /* 0x001f220000300800 */
[----:B------:R-:W-:-:S03]  /*7d30*/  IADD3 RZ, P1, R219, R2, RZ ;  /* 0x00000002dbff7210 */ /* 0x000fc60007f3e0ff */
[----:B------:R0:W-:Y:S04]  /*7d40*/  STS.U16 [R204+UR6+0xc00], R28 ;  /* 0x000c001ccc007988 */ /* 0x0001e80008000406 */
[----:B------:R1:W-:Y:S01]  /*7d50*/  STS.U16 [R204+UR6+0xc40], R171 ;  /* 0x000c40abcc007988 */ /* 0x0003e20008000406 */
[----:B0-----:R-:W-:Y:S02]  /*7d60*/  PRMT R28, RZ, 0x7610, R28 ;  /* 0x00007610ff1c7816 */ /* 0x001fe4000000001c */
[----:B-1----:R-:W-:-:S04]  /*7d70*/  PRMT R171, RZ, 0x7610, R171 ;  /* 0x00007610ffab7816 */ /* 0x002fc800000000ab */
[----:B------:R0:W4:Y:S01]  /*7d80*/  @!P0 LDG.E.U16 R28, desc[UR10][R18.64] ;  /* 0x0000000a121c8981 */ /* 0x000122000c1e1500 */
[----:B------:R-:W-:-:S03]  /*7d90*/  PRMT R185, RZ, 0x7610, R185 ;  /* 0x00007610ffb97816 */ /* 0x000fc600000000b9 */
[----:B------:R1:W-:Y:S01]  /*7da0*/  STS.U16 [R204+UR6+0xe40], R180 ;  /* 0x000e40b4cc007988 */ /* 0x0003e20008000406 */
[----:B0-----:R-:W-:-:S03]  /*7db0*/  IMAD.IADD R18, R219, 0x1, R2 ;  /* 0x00000001db127824 */ /* 0x001fc600078e0202 */
[----:B------:R-:W4:Y:S01]  /*7dc0*/  LDL R219, [R1+0x4] ;  /* 0x0000040001db7983 */ /* 0x000f220000100800 */
[----:B-1----:R-:W-:-:S03]  /*7dd0*/  LOP3.LUT R180, R204, 0x10, RZ, 0x3c, !PT ;  /* 0x00000010ccb47812 */ /* 0x002fc600078e3cff */
[----:B------:R-:W-:Y:S04]  /*7de0*/  STS.U16 [R204+UR6+0xe00], R182 ;  /* 0x000e00b6cc007988 */ /* 0x000fe80008000406 */
[----:B------:R0:W-:Y:S02]  /*7df0*/  STS.U16 [R180+UR6+0x80], R169 ;  /* 0x000080a9b4007988 */ /* 0x0001e40008000406 */
[----:B0-----:R-:W-:Y:S01]  /*7e00*/  PRMT R169, RZ, 0x7610, R169 ;  /* 0x00007610ffa97816 */ /* 0x001fe200000000a9 */
[----:B---3--:R-:W-:Y:S02]  /*7e10*/  IMAD.X R19, R217, 0x1, R0, P1 ;  /* 0x00000001d9137824 */ /* 0x008fe400008e0600 */
[----:B------:R-:W3:Y:S04]  /*7e20*/  LDL R217, [R1+0xb4] ;  /* 0x0000b40001d97983 */ /* 0x000ee80000100800 */
[----:B------:R0:W3:Y:S01]  /*7e30*/  @!P0 LDG.E.U16 R171, desc[UR10][R18.64] ;  /* 0x0000000a12ab8981 */ /* 0x0000e2000c1e1500 */
[C---:B------:R-:W-:Y:S01]  /*7e40*/  IADD3 RZ, P1, R215.reuse, R2, RZ ;  /* 0x00000002d7ff7210 */ /* 0x040fe20007f3e0ff */
[----:B0-----:R-:W-:-:S04]  /*7e50*/  IMAD.IADD R18, R215, 0x1, R2 ;  /* 0x00000001d7127824 */ /* 0x001fc800078e0202 */
[----:B------:R-:W-:Y:S01]  /*7e60*/  IMAD.X R19, R213, 0x1, R0, P1 ;  /* 0x00000001d5137824 */ /* 0x000fe200008e0600 */
[----:B------:R-:W3:Y:S04]  /*7e70*/  LDL R215, [R1] ;  /* 0x0000000001d77983 */ /* 0x000ee80000100800 */
[----:B------:R0:W3:Y:S04]  /*7e80*/  @!P0 LDG.E.U16 R185, desc[UR10][R18.64] ;  /* 0x0000000a12b98981 */ /* 0x0000e8000c1e1500 */
[----:B------:R-:W3:Y:S01]  /*7e90*/  LDL R213, [R1+0xb0] ;  /* 0x0000b00001d57983 */ /* 0x000ee20000100800 */
[C---:B--2---:R-:W-:Y:S01]  /*7ea0*/  IADD3 RZ, P1, R225.reuse, R2, RZ ;  /* 0x00000002e1ff7210 */ /* 0x044fe20007f3e0ff */
[----:B0-----:R-:W-:-:S04]  /*7eb0*/  IMAD.IADD R18, R225, 0x1, R2 ;  /* 0x00000001e1127824 */ /* 0x001fc800078e0202 */
[----:B------:R-:W-:Y:S02]  /*7ec0*/  IMAD.X R19, R211, 0x1, R0, P1 ;  /* 0x00000001d3137824 */ /* 0x000fe400008e0600 */
[----:B------:R-:W2:Y:S04]  /*7ed0*/  LDL R211, [R1+0x1dc] ;  /* 0x0001dc0001d37983 */ /* 0x000ea80000100800 */
[----:B------:R0:W2:Y:S01]  /*7ee0*/  @!P0 LDG.E.U16 R169, desc[UR10][R18.64] ;  /* 0x0000000a12a98981 */ /* 0x0000a2000c1e1500 */
[----:B----4-:R-:W-:-:S03]  /*7ef0*/  IADD3 RZ, P1, R246, R2, RZ ;  /* 0x00000002f6ff7210 */ /* 0x010fc60007f3e0ff */
[----:B------:R-:W-:Y:S02]  /*7f00*/  STL [R1+0x428], R246 ;  /* 0x000428f601007387 */ /* 0x000fe40000100800 */
[----:B0-----:R-:W-:Y:S02]  /*7f10*/  IMAD.X R19, R209, 0x1, R0, P1 ;  /* 0x00000001d1137824 */ /* 0x001fe400008e0600 */
[----:B------:R-:W4:Y:S04]  /*7f20*/  LDL R209, [R1+0x144] ;  /* 0x0001440001d17983 */ /* 0x000f280000100800 */
[----:B------:R-:W2:Y:S04]  /*7f30*/  LDL.LU R235, [R1+0x80] ;  /* 0x0000800001eb7983 */ /* 0x000ea80000300800 */
[----:B------:R-:W4:Y:S01]  /*7f40*/  LDL.LU R234, [R1+0x148] ;  /* 0x0001480001ea7983 */ /* 0x000f220000300800 */
[----:B------:R-:W-:Y:S01]  /*7f50*/  PRMT R182, RZ, 0x7610, R182 ;  /* 0x00007610ffb67816 */ /* 0x000fe200000000b6 */
[----:B------:R-:W-:Y:S01]  /*7f60*/  IMAD.IADD R18, R246, 0x1, R2 ;  /* 0x00000001f6127824 */ /* 0x000fe200078e0202 */
[----:B------:R-:W-:Y:S01]  /*7f70*/  IADD3 RZ, P1, R223, R2, RZ ;  /* 0x00000002dfff7210 */ /* 0x000fe20007f3e0ff */
[----:B------:R0:W-:Y:S04]  /*7f80*/  STS.U16 [R180+UR6+0xc0], R195 ;  /* 0x0000c0c3b4007988 */ /* 0x0001e80008000406 */
[----:B------:R1:W2:Y:S04]  /*7f90*/  @!P0 LDG.E.U16 R182, desc[UR10][R18.64] ;  /* 0x0000000a12b68981 */ /* 0x0002a8000c1e1500 */
[----:B------:R-:W-:Y:S01]  /*7fa0*/  STS.U16 [R180+UR6+0x2c0], R17 ;  /* 0x0002c011b4007988 */ /* 0x000fe20008000406 */
[----:B0-----:R-:W-:-:S03]  /*7fb0*/  PRMT R195, RZ, 0x7610, R195 ;  /* 0x00007610ffc37816 */ /* 0x001fc600000000c3 */
[----:B------:R0:W-:Y:S01]  /*7fc0*/  STS.U16 [R180+UR6+0x280], R16 ;  /* 0x00028010b4007988 */ /* 0x0001e20008000406 */
[----:B-1----:R-:W-:Y:S02]  /*7fd0*/  IMAD.IADD R18, R223, 0x1, R2 ;  /* 0x00000001df127824 */ /* 0x002fe400078e0202 */
[----:B------:R-:W-:Y:S01]  /*7fe0*/  IMAD.X R19, R221, 0x1, R0, P1 ;  /* 0x00000001dd137824 */ /* 0x000fe200008e0600 */
[C---:B------:R-:W-:Y:S01]  /*7ff0*/  IADD3 RZ, P1, R219.reuse, R2, RZ ;  /* 0x00000002dbff7210 */ /* 0x040fe20007f3e0ff */
[----:B------:R1:W-:Y:S04]  /*8000*/  STS.U16 [R180+UR6+0x480], R23 ;  /* 0x00048017b4007988 */ /* 0x0003e80008000406 */
[----:B------:R1:W2:Y:S01]  /*8010*/  @!P0 LDG.E.U16 R195, desc[UR10][R18.64] ;  /* 0x0000000a12c38981 */ /* 0x0002a2000c1e1500 */
[----:B0-----:R-:W-:-:S03]  /*8020*/  IMAD.IADD R16, R219, 0x1, R2 ;  /* 0x00000001db107824 */ /* 0x001fc600078e0202 */
[----:B------:R-:W2:Y:S01]  /*8030*/  LDL.LU R237, [R1+0x124] ;  /* 0x0001240001ed7983 */ /* 0x000ea20000300800 */
[----:B-1----:R-:W-:-:S03]  /*8040*/  PRMT R23, RZ, 0x7610, R23 ;  /* 0x00007610ff177816 */ /* 0x002fc60000000017 */
[----:B------:R-:W2:Y:S01]  /*8050*/  LDL R228, [R1+0x164] ;  /* 0x0001640001e47983 */ /* 0x000ea20000100800 */
[----:B------:R-:W-:Y:S02]  /*8060*/  PRMT R18, RZ, 0x7610, R18 ;  /* 0x00007610ff127816 */ /* 0x000fe40000000012 */
[----:B------:R-:W-:Y:S01]  /*8070*/  PRMT R19, RZ, 0x7610, R19 ;  /* 0x00007610ff137816 */ /* 0x000fe20000000013 */
[----:B------:R-:W2:Y:S04]  /*8080*/  LDL R225, [R1+0x94] ;  /* 0x0000940001e17983 */ /* 0x000ea80000100800 */
[----:B------:R-:W2:Y:S04]  /*8090*/  LDL R223, [R1+0x160] ;  /* 0x0001600001df7983 */ /* 0x000ea80000100800 */
[----:B------:R-:W2:Y:S04]  /*80a0*/  LDL R221, [R1+0x90] ;  /* 0x0000900001dd7983 */ /* 0x000ea80000100800 */
[----:B------:R-:W2:Y:S01]  /*80b0*/  LDL R219, [R1+0x1d8] ;  /* 0x0001d80001db7983 */ /* 0x000ea20000100800 */
[----:B---3--:R-:W-:-:S03]  /*80c0*/  IMAD.X R17, R217, 0x1, R0, P1 ;  /* 0x00000001d9117824 */ /* 0x008fc600008e0600 */
[----:B------:R-:W3:Y:S04]  /*80d0*/  LDL R217, [R1+0x140] ;  /* 0x0001400001d97983 */ /* 0x000ee80000100800 */
[----:B------:R0:W3:Y:S01]  /*80e0*/  @!P0 LDG.E.U16 R18, desc[UR10][R16.64] ;  /* 0x0000000a10128981 */ /* 0x0000e2000c1e1500 */
[C---:B------:R-:W-:Y:S01]  /*80f0*/  IADD3 RZ, P1, R215.reuse, R2, RZ ;  /* 0x00000002d7ff7210 */ /* 0x040fe20007f3e0ff */
[----:B0-----:R-:W-:-:S04]  /*8100*/  IMAD.IADD R16, R215, 0x1, R2 ;  /* 0x00000001d7107824 */ /* 0x001fc800078e0202 */
[----:B------:R-:W-:-:S05]  /*8110*/  IMAD.X R17, R213, 0x1, R0, P1 ;  /* 0x00000001d5117824 */ /* 0x000fca00008e0600 */
[----:B------:R4:W3:Y:S02]  /*8120*/  @!P0 LDG.E.U16 R19, desc[UR10][R16.64] ;  /* 0x0000000a10138981 */ /* 0x0008e4000c1e1500 */
[----:B----4-:R-:W-:-:S05]  /*8130*/  IADD3 R16, P1, R234, R2, RZ ;  /* 0x00000002ea107210 */ /* 0x010fca0007f3e0ff */
[----:B--2---:R-:W-:-:S05]  /*8140*/  IMAD.X R17, R235, 0x1, R0, P1 ;  /* 0x00000001eb117824 */ /* 0x004fca00008e0600 */
[----:B------:R0:W2:Y:S02]  /*8150*/  @!P0 LDG.E.U16 R23, desc[UR10][R16.64] ;  /* 0x0000000a10178981 */ /* 0x0000a4000c1e1500 */
[----:B0-----:R-:W-:Y:S02]  /*8160*/  IADD3 R16, P1, R211, R2, RZ ;  /* 0x00000002d3107210 */ /* 0x001fe40007f3e0ff */
[----:B------:R-:W4:Y:S03]  /*8170*/  LDL R211, [R1+0x1d4] ;  /* 0x0001d40001d37983 */ /* 0x000f260000100800 */
[----:B------:R-:W-:Y:S02]  /*8180*/  IMAD.X R17, R209, 0x1, R0, P1 ;  /* 0x00000001d1117824 */ /* 0x000fe400008e0600 */
[----:B------:R-:W2:Y:S04]  /*8190*/  LDL R209, [R1+0x13c] ;  /* 0x00013c0001d17983 */ /* 0x000ea80000100800 */
[----:B------:R-:W3:Y:S04]  /*81a0*/  LDL.LU R213, [R1+0x198] ;  /* 0x0001980001d57983 */ /* 0x000ee80000300800 */
[----:B------:R-:W4:Y:S04]  /*81b0*/  LDL.LU R215, [R1+0x19c] ;  /* 0x00019c0001d77983 */ /* 0x000f280000300800 */
[----:B------:R0:W-:Y:S04]  /*81c0*/  STS.U16 [R180+UR6+0x6c0], R15 ;  /* 0x0006c00fb4007988 */ /* 0x0001e80008000406 */
[----:B------:R1:W-:Y:S04]  /*81d0*/  STS.U16 [R180+UR6+0x680], R30 ;  /* 0x0006801eb4007988 */ /* 0x0003e80008000406 */
[----:B------:R1:W-:Y:S01]  /*81e0*/  STS.U16 [R180+UR6+0x4c0], R168 ;  /* 0x0004c0a8b4007988 */ /* 0x0003e20008000406 */
[----:B0-----:R-:W-:-:S03]  /*81f0*/  PRMT R15, RZ, 0x7610, R15 ;  /* 0x00007610ff0f7816 */ /* 0x001fc6000000000f */
[----:B------:R0:W-:Y:S04]  /*8200*/  STS.U16 [R180+UR6+0x8c0], R29 ;  /* 0x0008c01db4007988 */ /* 0x0001e80008000406 */
[----:B------:R0:W2:Y:S01]  /*8210*/  @!P0 LDG.E.U16 R15, desc[UR10][R16.64] ;  /* 0x0000000a100f8981 */ /* 0x0000a2000c1e1500 */
[----:B-1----:R-:W-:-:S03]  /*8220*/  PRMT R30, RZ, 0x7610, R30 ;  /* 0x00007610ff1e7816 */ /* 0x002fc6000000001e */
[----:B------:R1:W-:Y:S04]  /*8230*/  STS.U16 [R180+UR6+0xac0], R170 ;  /* 0x000ac0aab4007988 */ /* 0x0003e80008000406 */
[----:B------:R1:W-:Y:S01]  /*8240*/  STS.U16 [R180+UR6+0xa80], R31 ;  /* 0x000a801fb4007988 */ /* 0x0003e20008000406 */
[----:B0-----:R-:W-:-:S03]  /*8250*/  IADD3 R16, P1, R252, R2, RZ ;  /* 0x00000002fc107210 */ /* 0x001fc60007f3e0ff */
[----:B------:R0:W-:Y:S02]  /*8260*/  STS.U16 [R180+UR6+0xc80], R22 ;  /* 0x000c8016b4007988 */ /* 0x0001e40008000406 */
[----:B------:R-:W-:Y:S02]  /*8270*/  IMAD.X R17, R247, 0x1, R0, P1 ;  /* 0x00000001f7117824 */ /* 0x000fe400008e0600 */
[----:B------:R0:W-:Y:S04]  /*8280*/  STS.U16 [R180+UR6+0x880], R173 ;  /* 0x000880adb4007988 */ /* 0x0001e80008000406 */
[----:B------:R1:W2:Y:S01]  /*8290*/  @!P0 LDG.E.U16 R30, desc[UR10][R16.64] ;  /* 0x0000000a101e8981 */ /* 0x0002a2000c1e1500 */
[----:B------:R-:W-:-:S03]  /*82a0*/  PRMT R168, RZ, 0x7610, R168 ;  /* 0x00007610ffa87816 */ /* 0x000fc600000000a8 */
[----:B------:R-:W2:Y:S01]  /*82b0*/  LDL.LU R227, [R1+0x1b4] ;  /* 0x0001b40001e37983 */ /* 0x000ea20000300800 */
[----:B-1----:R-:W-:-:S05]  /*82c0*/  IADD3 R16, P1, R238, R2, RZ ;  /* 0x00000002ee107210 */ /* 0x002fca0007f3e0ff */
[----:B------:R-:W-:-:S05]  /*82d0*/  IMAD.X R17, R239, 0x1, R0, P1 ;  /* 0x00000001ef117824 */ /* 0x000fca00008e0600 */
[----:B------:R1:W2:Y:S01]  /*82e0*/  @!P0 LDG.E.U16 R168, desc[UR10][R16.64] ;  /* 0x0000000a10a88981 */ /* 0x0002a2000c1e1500 */
[----:B------:R-:W-:Y:S02]  /*82f0*/  PRMT R29, RZ, 0x7610, R29 ;  /* 0x00007610ff1d7816 */ /* 0x000fe4000000001d */
[----:B-1----:R-:W-:-:S05]  /*8300*/  IADD3 R16, P1, R236, R2, RZ ;  /* 0x00000002ec107210 */ /* 0x002fca0007f3e0ff */
[----:B------:R-:W-:-:S05]  /*8310*/  IMAD.X R17, R237, 0x1, R0, P1 ;  /* 0x00000001ed117824 */ /* 0x000fca00008e0600 */
[----:B------:R4:W2:Y:S01]  /*8320*/  @!P0 LDG.E.U16 R29, desc[UR10][R16.64] ;  /* 0x0000000a101d8981 */ /* 0x0008a2000c1e1500 */
[----:B------:R-:W-:Y:S02]  /*8330*/  PRMT R170, RZ, 0x7610, R170 ;  /* 0x00007610ffaa7816 */ /* 0x000fe400000000aa */
[----:B------:R-:W-:Y:S02]  /*8340*/  PRMT R31, RZ, 0x7610, R31 ;  /* 0x00007610ff1f7816 */ /* 0x000fe4000000001f */
[----:B0-----:R-:W-:Y:S02]  /*8350*/  PRMT R22, RZ, 0x7610, R22 ;  /* 0x00007610ff167816 */ /* 0x001fe40000000016 */
[----:B------:R-:W-:Y:S01]  /*8360*/  PRMT R173, RZ, 0x7610, R173 ;  /* 0x00007610ffad7816 */ /* 0x000fe200000000ad */
[----:B------:R-:W-:Y:S04]  /*8370*/  STL [R1+0x400], R252 ;  /* 0x000400fc01007387 */ /* 0x000fe80000100800 */
[----:B------:R-:W-:Y:S04]  /*8380*/  STL [R1+0x404], R247 ;  /* 0x000404f701007387 */ /* 0x000fe80000100800 */
[----:B------:R-:W-:Y:S04]  /*8390*/  STL [R1+0x408], R238 ;  /* 0x000408ee01007387 */ /* 0x000fe80000100800 */
[----:B------:R-:W-:Y:S04]  /*83a0*/  STL [R1+0x40c], R239 ;  /* 0x00040cef01007387 */ /* 0x000fe80000100800 */
[----:B------:R-:W-:Y:S04]  /*83b0*/  STL [R1+0x410], R236 ;  /* 0x000410ec01007387 */ /* 0x000fe80000100800 */
[----:B------:R-:W-:Y:S04]  /*83c0*/  STL [R1+0x414], R237 ;  /* 0x000414ed01007387 */ /* 0x000fe80000100800 */
[----:B------:R0:W-:Y:S02]  /*83d0*/  STS.U16 [R180+UR6+0xcc0], R174 ;  /* 0x000cc0aeb4007988 */ /* 0x0001e40008000406 */
[----:B0-----:R-:W-:-:S02]  /*83e0*/  PRMT R174, RZ, 0x7610, R174 ;  /* 0x00007610ffae7816 */ /* 0x001fc400000000ae */
[----:B----4-:R-:W-:-:S05]  /*83f0*/  IADD3 R16, P1, R215, R2, RZ ;  /* 0x00000002d7107210 */ /* 0x010fca0007f3e0ff */
[----:B------:R-:W-:-:S05]  /*8400*/  IMAD.X R17, R214, 0x1, R0, P1 ;  /* 0x00000001d6117824 */ /* 0x000fca00008e0600 */
[----:B------:R3:W4:Y:S02]  /*8410*/  @!P0 LDG.E.U16 R170, desc[UR10][R16.64] ;  /* 0x0000000a10aa8981 */ /* 0x000724000c1e1500 */
[----:B---3--:R-:W-:-:S05]  /*8420*/  IADD3 R16, P1, R213, R2, RZ ;  /* 0x00000002d5107210 */ /* 0x008fca0007f3e0ff */
[----:B------:R-:W-:-:S05]  /*8430*/  IMAD.X R17, R212, 0x1, R0, P1 ;  /* 0x00000001d4117824 */ /* 0x000fca00008e0600 */
[----:B------:R0:W3:Y:S02]  /*8440*/  @!P0 LDG.E.U16 R31, desc[UR10][R16.64] ;  /* 0x0000000a101f8981 */ /* 0x0000e4000c1e1500 */
[----:B0-----:R-:W-:-:S05]  /*8450*/  IADD3 R16, P1, R228, R2, RZ ;  /* 0x00000002e4107210 */ /* 0x001fca0007f3e0ff */
[----:B------:R-:W-:-:S05]  /*8460*/  IMAD.X R17, R225, 0x1, R0, P1 ;  /* 0x00000001e1117824 */ /* 0x000fca00008e0600 */
[----:B------:R0:W3:Y:S02]  /*8470*/  @!P0 LDG.E.U16 R22, desc[UR10][R16.64] ;  /* 0x0000000a10168981 */ /* 0x0000e4000c1e1500 */
[----:B0-----:R-:W-:-:S05]  /*8480*/  IADD3 R16, P1, R223, R2, RZ ;  /* 0x00000002df107210 */ /* 0x001fca0007f3e0ff */
[----:B------:R-:W-:Y:S01]  /*8490*/  IMAD.X R17, R221, 0x1, R0, P1 ;  /* 0x00000001dd117824 */ /* 0x000fe200008e0600 */
[----:B------:R0:W-:Y:S04]  /*84a0*/  STL [R1+0x418], R215 ;  /* 0x000418d701007387 */ /* 0x0001e80000100800 */
[----:B------:R1:W3:Y:S04]  /*84b0*/  @!P0 LDG.E.U16 R173, desc[UR10][R16.64] ;  /* 0x0000000a10ad8981 */ /* 0x0002e8000c1e1500 */
[----:B------:R-:W-:Y:S01]  /*84c0*/  STL [R1+0x42c], R214 ;  /* 0x00042cd601007387 */ /* 0x000fe20000100800 */
[----:B-1----:R-:W-:-:S03]  /*84d0*/  IADD3 R16, P1, R219, R2, RZ ;  /* 0x00000002db107210 */ /* 0x002fc60007f3e0ff */
[----:B------:R-:W-:Y:S02]  /*84e0*/  STL [R1+0x430], R213 ;  /* 0x000430d501007387 */ /* 0x000fe40000100800 */
[----:B------:R-:W-:Y:S02]  /*84f0*/  IMAD.X R17, R217, 0x1, R0, P1 ;  /* 0x00000001d9117824 */ /* 0x000fe400008e0600 */
[----:B------:R1:W-:Y:S04]  /*8500*/  STL [R1+0x434], R212 ;  /* 0x000434d401007387 */ /* 0x0003e80000100800 */
[----:B------:R-:W4:Y:S04]  /*8510*/  LDL.LU R225, [R1+0x1b0] ;  /* 0x0001b00001e17983 */ /* 0x000f280000300800 */
[----:B------:R2:W3:Y:S04]  /*8520*/  @!P0 LDG.E.U16 R174, desc[UR10][R16.64] ;  /* 0x0000000a10ae8981 */ /* 0x0004e8000c1e1500 */
[----:B------:R-:W3:Y:S04]  /*8530*/  LDL R217, [R1+0x1cc] ;  /* 0x0001cc0001d97983 */ /* 0x000ee80000100800 */
[----:B0-----:R-:W3:Y:S01]  /*8540*/  LDL R215, [R1+0x138] ;  /* 0x0001380001d77983 */ /* 0x001ee20000100800 */
[----:B--2---:R-:W-:-:S03]  /*8550*/  IADD3 R16, P1, R211, R2, RZ ;  /* 0x00000002d3107210 */ /* 0x004fc60007f3e0ff */
[----:B------:R-:W2:Y:S04]  /*8560*/  LDL.LU R251, [R1+0x158] ;  /* 0x0001580001fb7983 */ /* 0x000ea80000300800 */
[----:B------:R-:W3:Y:S01]  /*8570*/  LDL.LU R249, [R1+0x15c] ;  /* 0x00015c0001f97983 */ /* 0x000ee20000300800 */
[----:B------:R-:W-:-:S03]  /*8580*/  IMAD.X R17, R209, 0x1, R0, P1 ;  /* 0x00000001d1117824 */ /* 0x000fc600008e0600 */
[----:B-1----:R-:W2:Y:S04]  /*8590*/  LDL.LU R212, [R1+0xa8] ;  /* 0x0000a80001d47983 */ /* 0x002ea80000300800 */
[----:B------:R-:W3:Y:S04]  /*85a0*/  LDL.LU R213, [R1+0x178] ;  /* 0x0001780001d57983 */ /* 0x000ee80000300800 */
[----:B------:R-:W2:Y:S04]  /*85b0*/  LDL.LU R214, [R1+0xac] ;  /* 0x0000ac0001d67983 */ /* 0x000ea80000300800 */
[----:B------:R-:W3:Y:S04]  /*85c0*/  LDL.LU R246, [R1+0x17c] ;  /* 0x00017c0001f67983 */ /* 0x000ee80000300800 */
[----:B------:R-:W2:Y:S04]  /*85d0*/  LDL.LU R209, [R1+0x190] ;  /* 0x0001900001d17983 */ /* 0x000ea80000300800 */
[----:B------:R-:W3:Y:S04]  /*85e0*/  LDL.LU R211, [R1+0x194] ;  /* 0x0001940001d37983 */ /* 0x000ee80000300800 */
[----:B------:R0:W-:Y:S04]  /*85f0*/  STS.U16 [R180+UR6+0xec0], R183 ;  /* 0x000ec0b7b4007988 */ /* 0x0001e80008000406 */
[----:B------:R1:W-:Y:S04]  /*8600*/  STS.U16 [R180+UR6+0xe80], R186 ;  /* 0x000e80bab4007988 */ /* 0x0003e80008000406 */
[----:B------:R-:W2:Y:S01]  /*8610*/  LDL.LU R223, [R1+0x1ac] ;  /* 0x0001ac0001df7983 */ /* 0x000ea20000300800 */
[----:B0-----:R-:W-:-:S03]  /*8620*/  PRMT R183, RZ, 0x7610, R183 ;  /* 0x00007610ffb77816 */ /* 0x001fc600000000b7 */
[----:B------:R-:W2:Y:S01]  /*8630*/  LDL.LU R245, [R1+0x134] ;  /* 0x0001340001f57983 */ /* 0x000ea20000300800 */
[----:B-1----:R-:W-:-:S03]  /*8640*/  LOP3.LUT R180, R204, 0x20, RZ, 0x3c, !PT ;  /* 0x00000020ccb47812 */ /* 0x002fc600078e3cff */
[----:B------:R0:W2:Y:S04]  /*8650*/  @!P0 LDG.E.U16 R183, desc[UR10][R16.64] ;  /* 0x0000000a10b78981 */ /* 0x0000a8000c1e1500 */
[----:B------:R1:W-:Y:S04]  /*8660*/  STS.U16 [R180+UR6+0x100], R6 ;  /* 0x00010006b4007988 */ /* 0x0003e80008000406 */
[----:B------:R-:W2:Y:S01]  /*8670*/  LDL.LU R244, [R1+0x1c8] ;  /* 0x0001c80001f47983 */ /* 0x000ea20000300800 */
[----:B0-----:R-:W-:Y:S02]  /*8680*/  IADD3 R16, P1, R227, R2, RZ ;  /* 0x00000002e3107210 */ /* 0x001fe40007f3e0ff */
[----:B-1----:R-:W-:-:S03]  /*8690*/  PRMT R6, RZ, 0x7610, R6 ;  /* 0x00007610ff067816 */ /* 0x002fc60000000006 */
[----:B------:R-:W-:Y:S01]  /*86a0*/  IMAD.X R17, R226, 0x1, R0, P1 ;  /* 0x00000001e2117824 */ /* 0x000fe200008e0600 */
[----:B------:R0:W-:Y:S04]  /*86b0*/  STS.U16 [R180+UR6+0x140], R87 ;  /* 0x00014057b4007988 */ /* 0x0001e80008000406 */
[----:B------:R4:W2:Y:S01]  /*86c0*/  @!P0 LDG.E.U16 R6, desc[UR10][R16.64] ;  /* 0x0000000a10068981 */ /* 0x0008a2000c1e1500 */
[----:B0-----:R-:W-:-:S03]  /*86d0*/  PRMT R87, RZ, 0x7610, R87 ;  /* 0x00007610ff577816 */ /* 0x001fc60000000057 */
[----:B------:R0:W-:Y:S02]  /*86e0*/  STS.U16 [R180+UR6+0x340], R86 ;  /* 0x00034056b4007988 */ /* 0x0001e40008000406 */
[----:B0-----:R-:W-:Y:S02]  /*86f0*/  PRMT R86, RZ, 0x7610, R86 ;  /* 0x00007610ff567816 */ /* 0x001fe40000000056 */
[----:B------:R0:W-:Y:S02]  /*8700*/  STS.U16 [R180+UR6+0x300], R85 ;  /* 0x00030055b4007988 */ /* 0x0001e40008000406 */
[----:B0-----:R-:W-:Y:S02]  /*8710*/  PRMT R85, RZ, 0x7610, R85 ;  /* 0x00007610ff557816 */ /* 0x001fe40000000055 */
[----:B------:R0:W-:Y:S02]  /*8720*/  STS.U16 [R180+UR6+0x500], R84 ;  /* 0x00050054b4007988 */ /* 0x0001e40008000406 */
[----:B0-----:R-:W-:-:S02]  /*8730*/  PRMT R84, RZ, 0x7610, R84 ;  /* 0x00007610ff547816 */ /* 0x001fc40000000054 */
[----:B------:R0:W-:Y:S02]  /*8740*/  STS.U16 [R180+UR6+0x540], R21 ;  /* 0x00054015b4007988 */ /* 0x0001e40008000406 */
[----:B0-----:R-:W-:Y:S02]  /*8750*/  PRMT R21, RZ, 0x7610, R21 ;  /* 0x00007610ff157816 */ /* 0x001fe40000000015 */
[----:B------:R0:W-:Y:S04]  /*8760*/  STS.U16 [R180+UR6+0x740], R35 ;  /* 0x00074023b4007988 */ /* 0x0001e80008000406 */
[----:B------:R-:W-:Y:S01]  /*8770*/  STL [R1+0x438], R227 ;  /* 0x000438e301007387 */ /* 0x000fe20000100800 */
[----:B0-----:R-:W-:-:S03]  /*8780*/  PRMT R35, RZ, 0x7610, R35 ;  /* 0x00007610ff237816 */ /* 0x001fc60000000023 */
[----:B------:R-:W-:Y:S04]  /*8790*/  STL [R1+0x43c], R226 ;  /* 0x00043ce201007387 */ /* 0x000fe80000100800 */
[----:B------:R0:W-:Y:S02]  /*87a0*/  STS.U16 [R180+UR6+0x700], R34 ;  /* 0x00070022b4007988 */ /* 0x0001e40008000406 */
[----:B0-----:R-:W-:Y:S02]  /*87b0*/  PRMT R34, RZ, 0x7610, R34 ;  /* 0x00007610ff227816 */ /* 0x001fe40000000022 */
[----:B----4-:R-:W-:-:S05]  /*87c0*/  IADD3 R16, P1, R225, R2, RZ ;  /* 0x00000002e1107210 */ /* 0x010fca0007f3e0ff */
[----:B------:R-:W-:-:S05]  /*87d0*/  IMAD.X R17, R224, 0x1, R0, P1 ;  /* 0x00000001e0117824 */ /* 0x000fca00008e0600 */
[----:B------:R3:W4:Y:S02]  /*87e0*/  @!P0 LDG.E.U16 R87, desc[UR10][R16.64] ;  /* 0x0000000a10578981 */ /* 0x000724000c1e1500 */
[----:B---3--:R-:W-:-:S05]  /*87f0*/  IADD3 R16, P1, R211, R2, RZ ;  /* 0x00000002d3107210 */ /* 0x008fca0007f3e0ff */
[----:B------:R-:W-:-:S05]  /*8800*/  IMAD.X R17, R210, 0x1, R0, P1 ;  /* 0x00000001d2117824 */ /* 0x000fca00008e0600 */
[----:B------:R2:W3:Y:S02]  /*8810*/  @!P0 LDG.E.U16 R86, desc[UR10][R16.64] ;  /* 0x0000000a10568981 */ /* 0x0004e4000c1e1500 */
[----:B--2---:R-:W-:-:S05]  /*8820*/  IADD3 R16, P1, R209, R2, RZ ;  /* 0x00000002d1107210 */ /* 0x004fca0007f3e0ff */
[----:B------:R-:W-:-:S05]  /*8830*/  IMAD.X R17, R208, 0x1, R0, P1 ;  /* 0x00000001d0117824 */ /* 0x000fca00008e0600 */
[----:B------:R0:W2:Y:S02]  /*8840*/  @!P0 LDG.E.U16 R85, desc[UR10][R16.64] ;  /* 0x0000000a10558981 */ /* 0x0000a4000c1e1500 */
[----:B0-----:R-:W-:-:S05]  /*8850*/  IADD3 R16, P1, R246, R2, RZ ;  /* 0x00000002f6107210 */ /* 0x001fca0007f3e0ff */
[----:B------:R-:W-:-:S05]  /*8860*/  IMAD.X R17, R214, 0x1, R0, P1 ;  /* 0x00000001d6117824 */ /* 0x000fca00008e0600 */
[----:B------:R0:W3:Y:S02]  /*8870*/  @!P0 LDG.E.U16 R84, desc[UR10][R16.64] ;  /* 0x0000000a10548981 */ /* 0x0000e4000c1e1500 */
[----:B0-----:R-:W-:-:S05]  /*8880*/  IADD3 R16, P1, R213, R2, RZ ;  /* 0x00000002d5107210 */ /* 0x001fca0007f3e0ff */
[----:B------:R-:W-:-:S05]  /*8890*/  IMAD.X R17, R212, 0x1, R0, P1 ;  /* 0x00000001d4117824 */ /* 0x000fca00008e0600 */
[----:B------:R0:W3:Y:S02]  /*88a0*/  @!P0 LDG.E.U16 R21, desc[UR10][R16.64] ;  /* 0x0000000a10158981 */ /* 0x0000e4000c1e1500 */
[-C--:B0-----:R-:W-:Y:S02]  /*88b0*/  IADD3 R16, P1, R249, R2.reuse, RZ ;  /* 0x00000002f9107210 */ /* 0x081fe40007f3e0ff */
[----:B------:R-:W-:Y:S03]  /*88c0*/  STL [R1+0x440], R225 ;  /* 0x000440e101007387 */ /* 0x000fe60000100800 */
[----:B------:R-:W-:Y:S01]  /*88d0*/  IMAD.X R17, R248, 0x1, R0, P1 ;  /* 0x00000001f8117824 */ /* 0x000fe200008e0600 */
[----:B------:R-:W-:Y:S04]  /*88e0*/  STL [R1+0x444], R224 ;  /* 0x000444e001007387 */ /* 0x000fe80000100800 */
[----:B------:R-:W-:Y:S04]  /*88f0*/  STL [R1+0x448], R211 ;  /* 0x000448d301007387 */ /* 0x000fe80000100800 */
[----:B------:R0:W3:Y:S04]  /*8900*/  @!P0 LDG.E.U16 R35, desc[UR10][R16.64] ;  /* 0x0000000a10238981 */ /* 0x0000e8000c1e1500 */
[----:B------:R-:W-:Y:S04]  /*8910*/  STL [R1+0x44c], R210 ;  /* 0x00044cd201007387 */ /* 0x000fe80000100800 */
[----:B------:R-:W-:Y:S01]  /*8920*/  STL [R1+0x450], R209 ;  /* 0x000450d101007387 */ /* 0x000fe20000100800 */
[----:B0-----:R-:W-:-:S03]  /*8930*/  IADD3 R16, P1, R251, R2, RZ ;  /* 0x00000002fb107210 */ /* 0x001fc60007f3e0ff */
[----:B------:R0:W-:Y:S04]  /*8940*/  STL [R1+0x454], R208 ;  /* 0x000454d001007387 */ /* 0x0001e80000100800 */
[----:B------:R-:W4:Y:S01]  /*8950*/  LDL.LU R233, [R1+0x84] ;  /* 0x0000840001e97983 */ /* 0x000f220000300800 */
[----:B------:R-:W-:-:S03]  /*8960*/  IMAD.X R17, R250, 0x1, R0, P1 ;  /* 0x00000001fa117824 */ /* 0x000fc600008e0600 */
[----:B------:R-:W2:Y:S04]  /*8970*/  LDL.LU R232, [R1+0x14c] ;  /* 0x00014c0001e87983 */ /* 0x000ea80000300800 */
[----:B------:R-:W3:Y:S04]  /*8980*/  LDL.LU R231, [R1+0x88] ;  /* 0x0000880001e77983 */ /* 0x000ee80000300800 */
[----:B------:R-:W4:Y:S04]  /*8990*/  LDL.LU R230, [R1+0x150] ;  /* 0x0001500001e67983 */ /* 0x000f280000300800 */
[----:B------:R-:W2:Y:S04]  /*89a0*/  LDL.LU R229, [R1+0x8c] ;  /* 0x00008c0001e57983 */ /* 0x000ea80000300800 */
[----:B------:R-:W3:Y:S04]  /*89b0*/  LDL.LU R228, [R1+0x154] ;  /* 0x0001540001e47983 */ /* 0x000ee80000300800 */
[----:B0-----:R-:W4:Y:S04]  /*89c0*/  LDL.LU R208, [R1+0x98] ;  /* 0x0000980001d07983 */ /* 0x001f280000300800 */
[----:B------:R0:W4:Y:S04]  /*89d0*/  @!P0 LDG.E.U16 R34, desc[UR10][R16.64] ;  /* 0x0000000a10228981 */ /* 0x000128000c1e1500 */
[----:B------:R-:W4:Y:S04]  /*89e0*/  LDL.LU R209, [R1+0x168] ;  /* 0x0001680001d17983 */ /* 0x000f280000300800 */
[----:B------:R-:W4:Y:S01]  /*89f0*/  LDL.LU R210, [R1+0x9c] ;  /* 0x00009c0001d27983 */ /* 0x000f220000300800 */
[----:B0-----:R-:W-:-:S03]  /*8a00*/  IADD3 R16, P1, R217, R2, RZ ;  /* 0x00000002d9107210 */ /* 0x001fc60007f3e0ff */
[----:B------:R-:W4:Y:S04]  /*8a10*/  LDL.LU R211, [R1+0x16c] ;  /* 0x00016c0001d37983 */ /* 0x000f280000300800 */
[----:B------:R-:W2:Y:S01]  /*8a20*/  LDL.LU R224, [R1+0xa0] ;  /* 0x0000a00001e07983 */ /* 0x000ea20000300800 */
[----:B------:R-:W-:-:S03]  /*8a30*/  IMAD.X R17, R215, 0x1, R0, P1 ;  /* 0x00000001d7117824 */ /* 0x000fc600008e0600 */
[----:B------:R-:W3:Y:S04]  /*8a40*/  LDL.LU R225, [R1+0x170] ;  /* 0x0001700001e17983 */ /* 0x000ee80000300800 */
[----:B------:R-:W4:Y:S04]  /*8a50*/  LDL.LU R226, [R1+0xa4] ;  /* 0x0000a40001e27983 */ /* 0x000f280000300800 */
[----:B------:R-:W2:Y:S04]  /*8a60*/  LDL.LU R227, [R1+0x174] ;  /* 0x0001740001e37983 */ /* 0x000ea80000300800 */
[----:B------:R-:W3:Y:S04]  /*8a70*/  LDL.LU R215, [R1+0x118] ;  /* 0x0001180001d77983 */ /* 0x000ee80000300800 */
[----:B------:R-:W3:Y:S04]  /*8a80*/  LDL.LU R237, [R1+0x180] ;  /* 0x0001800001ed7983 */ /* 0x000ee80000300800 */
[----:B------:R-:W3:Y:S04]  /*8a90*/  LDL.LU R236, [R1+0x11c] ;  /* 0x00011c0001ec7983 */ /* 0x000ee80000300800 */
[----:B------:R-:W3:Y:S04]  /*8aa0*/  LDL.LU R239, [R1+0x184] ;  /* 0x0001840001ef7983 */ /* 0x000ee80000300800 */
[----:B------:R-:W4:Y:S04]  /*8ab0*/  LDL.LU R238, [R1+0x120] ;  /* 0x0001200001ee7983 */ /* 0x000f280000300800 */
[----:B------:R-:W2:Y:S04]  /*8ac0*/  LDL.LU R247, [R1+0x188] ;  /* 0x0001880001f77983 */ /* 0x000ea80000300800 */
[----:B------:R-:W3:Y:S04]  /*8ad0*/  LDL.LU R252, [R1+0x18c] ;  /* 0x00018c0001fc7983 */ /* 0x000ee80000300800 */
[----:B------:R-:W4:Y:S04]  /*8ae0*/  LDL.LU R217, [R1+0x1a0] ;  /* 0x0001a00001d97983 */ /* 0x000f280000300800 */
[----:B------:R-:W4:Y:S04]  /*8af0*/  LDL.LU R219, [R1+0x1a4] ;  /* 0x0001a40001db7983 */ /* 0x000f280000300800 */
[----:B------:R-:W2:Y:S04]  /*8b00*/  LDL.LU R221, [R1+0x1a8] ;  /* 0x0001a80001dd7983 */ /* 0x000ea80000300800 */
[----:B------:R-:W4:Y:S04]  /*8b10*/  LDL.LU R241, [R1+0x12c] ;  /* 0x00012c0001f17983 */ /* 0x000f280000300800 */
[----:B------:R-:W4:Y:S04]  /*8b20*/  LDL.LU R240, [R1+0x1c0] ;  /* 0x0001c00001f07983 */ /* 0x000f280000300800 */
[----:B------:R-:W4:Y:S04]  /*8b30*/  LDL.LU R243, [R1+0x130] ;  /* 0x0001300001f37983 */ /* 0x000f280000300800 */
[----:B------:R-:W4:Y:S04]  /*8b40*/  LDL.LU R242, [R1+0x1c4] ;  /* 0x0001c40001f27983 */ /* 0x000f280000300800 */
[----:B------:R0:W-:Y:S02]  /*8b50*/  STS.U16 [R180+UR6+0x900], R32 ;  /* 0x00090020b4007988 */ /* 0x0001e40008000406 */
[----:B0-----:R-:W-:-:S02]  /*8b60*/  PRMT R32, RZ, 0x7610, R32 ;  /* 0x00007610ff207816 */ /* 0x001fc40000000020 */
[----:B------:R0:W-:Y:S04]  /*8b70*/  STS.U16 [R180+UR6+0x940], R27 ;  /* 0x0009401bb4007988 */ /* 0x0001e80008000406 */
[----:B------:R1:W4:Y:S01]  /*8b80*/  @!P0 LDG.E.U16 R32, desc[UR10][R16.64] ;  /* 0x0000000a10208981 */ /* 0x000322000c1e1500 */
[----:B0-----:R-:W-:Y:S02]  /*8b90*/  PRMT R27, RZ, 0x7610, R27 ;  /* 0x00007610ff1b7816 */ /* 0x001fe4000000001b */
[----:B-1----:R-:W-:-:S05]  /*8ba0*/  IADD3 R16, P1, R244, R2, RZ ;  /* 0x00000002f4107210 */ /* 0x002fca0007f3e0ff */
[----:B------:R-:W-:Y:S01]  /*8bb0*/  IMAD.X R17, R245, 0x1, R0, P1 ;  /* 0x00000001f5117824 */ /* 0x000fe200008e0600 */
[----:B------:R0:W-:Y:S04]  /*8bc0*/  STS.U16 [R180+UR6+0xb40], R26 ;  /* 0x000b401ab4007988 */ /* 0x0001e80008000406 */
[----:B------:R1:W4:Y:S01]  /*8bd0*/  @!P0 LDG.E.U16 R27, desc[UR10][R16.64] ;  /* 0x0000000a101b8981 */ /* 0x000322000c1e1500 */
[----:B0-----:R-:W-:Y:S02]  /*8be0*/  PRMT R26, RZ, 0x7610, R26 ;  /* 0x00007610ff1a7816 */ /* 0x001fe4000000001a */
[----:B-1----:R-:W-:-:S05]  /*8bf0*/  IADD3 R16, P1, R223, R2, RZ ;  /* 0x00000002df107210 */ /* 0x002fca0007f3e0ff */
[----:B------:R-:W-:Y:S01]  /*8c00*/  IMAD.X R17, R222, 0x1, R0, P1 ;  /* 0x00000001de117824 */ /* 0x000fe200008e0600 */
[----:B------:R0:W-:Y:S04]  /*8c10*/  STS.U16 [R180+UR6+0xb00], R25 ;  /* 0x000b0019b4007988 */ /* 0x0001e80008000406 */
[----:B------:R2:W4:Y:S01]  /*8c20*/  @!P0 LDG.E.U16 R26, desc[UR10][R16.64] ;  /* 0x0000000a101a8981 */ /* 0x000522000c1e1500 */
[----:B0-----:R-:W-:-:S03]  /*8c30*/  PRMT R25, RZ, 0x7610, R25 ;  /* 0x00007610ff197816 */ /* 0x001fc60000000019 */
[----:B------:R0:W-:Y:S02]  /*8c40*/  STS.U16 [R180+UR6+0xd00], R24 ;  /* 0x000d0018b4007988 */ /* 0x0001e40008000406 */
[----:B0-----:R-:W-:Y:S02]  /*8c50*/  PRMT R24, RZ, 0x7610, R24 ;  /* 0x00007610ff187816 */ /* 0x001fe40000000018 */
[----:B------:R0:W-:Y:S02]  /*8c60*/  STS.U16 [R180+UR6+0xd40], R175 ;  /* 0x000d40afb4007988 */ /* 0x0001e40008000406 */
[----:B0-----:R-:W-:Y:S02]  /*8c70*/  PRMT R175, RZ, 0x7610, R175 ;  /* 0x00007610ffaf7816 */ /* 0x001fe400000000af */
[----:B------:R-:W-:Y:S01]  /*8c80*/  PRMT R186, RZ, 0x7610, R186 ;  /* 0x00007610ffba7816 */ /* 0x000fe200000000ba */
[----:B------:R0:W-:Y:S02]  /*8c90*/  STS.U16 [R180+UR6+0xf40], R188 ;  /* 0x000f40bcb4007988 */ /* 0x0001e40008000406 */
[----:B0-----:R-:W-:-:S02]  /*8ca0*/  PRMT R188, RZ, 0x7610, R188 ;  /* 0x00007610ffbc7816 */ /* 0x001fc400000000bc */
[----:B------:R0:W-:Y:S01]  /*8cb0*/  STS.U16 [R180+UR6+0xf00], R189 ;  /* 0x000f00bdb4007988 */ /* 0x0001e20008000406 */
[----:B------:R-:W-:Y:S02]  /*8cc0*/  LOP3.LUT R204, R204, 0x30, RZ, 0x3c, !PT ;  /* 0x00000030cccc7812 */ /* 0x000fe400078e3cff */
[----:B0-----:R-:W-:-:S03]  /*8cd0*/  PRMT R189, RZ, 0x7610, R189 ;  /* 0x00007610ffbd7816 */ /* 0x001fc600000000bd */
[----:B------:R0:W-:Y:S02]  /*8ce0*/  STS.U16 [R204+UR6+0x180], R33 ;  /* 0x00018021cc007988 */ /* 0x0001e40008000406 */
[----:B0-----:R-:W-:Y:S02]  /*8cf0*/  PRMT R33, RZ, 0x7610, R33 ;  /* 0x00007610ff217816 */ /* 0x001fe40000000021 */
[----:B------:R0:W-:Y:S02]  /*8d00*/  STS.U16 [R204+UR6+0x1c0], R20 ;  /* 0x0001c014cc007988 */ /* 0x0001e40008000406 */
[----:B0-----:R-:W-:Y:S02]  /*8d10*/  PRMT R20, RZ, 0x7610, R20 ;  /* 0x00007610ff147816 */ /* 0x001fe40000000014 */
[----:B------:R0:W-:Y:S02]  /*8d20*/  STS.U16 [R204+UR6+0x3c0], R14 ;  /* 0x0003c00ecc007988 */ /* 0x0001e40008000406 */
[----:B0-----:R-:W-:-:S02]  /*8d30*/  PRMT R14, RZ, 0x7610, R14 ;  /* 0x00007610ff0e7816 */ /* 0x001fc4000000000e */
[----:B------:R-:W-:Y:S01]  /*8d40*/  PRMT R206, RZ, 0x7610, R206 ;  /* 0x00007610ffce7816 */ /* 0x000fe200000000ce */
[----:B------:R0:W-:Y:S04]  /*8d50*/  STS.U16 [R204+UR6+0x580], R12 ;  /* 0x0005800ccc007988 */ /* 0x0001e80008000406 */
[----:B------:R1:W-:Y:S04]  /*8d60*/  STS.U16 [R204+UR6+0x380], R13 ;  /* 0x0003800dcc007988 */ /* 0x0003e80008000406 */
[----:B------:R1:W-:Y:S01]  /*8d70*/  STS.U16 [R204+UR6+0x7c0], R10 ;  /* 0x0007c00acc007988 */ /* 0x0003e20008000406 */
[----:B--2---:R-:W-:-:S05]  /*8d80*/  IADD3 R16, P1, R221, R2, RZ ;  /* 0x00000002dd107210 */ /* 0x004fca0007f3e0ff */
[----:B------:R-:W-:-:S05]  /*8d90*/  IMAD.X R17, R220, 0x1, R0, P1 ;  /* 0x00000001dc117824 */ /* 0x000fca00008e0600 */
[----:B------:R3:W2:Y:S02]  /*8da0*/  @!P0 LDG.E.U16 R25, desc[UR10][R16.64] ;  /* 0x0000000a10198981 */ /* 0x0006a4000c1e1500 */
[----:B---3--:R-:W-:-:S05]  /*8db0*/  IADD3 R16, P1, R252, R2, RZ ;  /* 0x00000002fc107210 */ /* 0x008fca0007f3e0ff */
[----:B------:R-:W-:-:S05]  /*8dc0*/  IMAD.X R17, R207, 0x1, R0, P1 ;  /* 0x00000001cf117824 */ /* 0x000fca00008e0600 */
[----:B------:R3:W2:Y:S02]  /*8dd0*/  @!P0 LDG.E.U16 R24, desc[UR10][R16.64] ;  /* 0x0000000a10188981 */ /* 0x0006a4000c1e1500 */
[----:B---3--:R-:W-:-:S05]  /*8de0*/  IADD3 R16, P1, R247, R2, RZ ;  /* 0x00000002f7107210 */ /* 0x008fca0007f3e0ff */
[----:B----4-:R-:W-:-:S05]  /*8df0*/  IMAD.X R17, R238, 0x1, R0, P1 ;  /* 0x00000001ee117824 */ /* 0x010fca00008e0600 */
[----:B------:R3:W4:Y:S02]  /*8e00*/  @!P0 LDG.E.U16 R175, desc[UR10][R16.64] ;  /* 0x0000000a10af8981 */ /* 0x000724000c1e1500 */
[----:B---3--:R-:W-:-:S05]  /*8e10*/  IADD3 R16, P1, R227, R2, RZ ;  /* 0x00000002e3107210 */ /* 0x008fca0007f3e0ff */
[----:B------:R-:W-:-:S05]  /*8e20*/  IMAD.X R17, R226, 0x1, R0, P1 ;  /* 0x00000001e2117824 */ /* 0x000fca00008e0600 */
        /* <DEDUP_REMOVED lines=17> */
[----:B------:R-:W-:Y:S01]  /*8f40*/  IMAD.X R17, R218, 0x1, R0, P1 ;  /* 0x00000001da117824 */ /* 0x000fe200008e0600 */
[----:B0-----:R-:W-:-:S04]  /*8f50*/  IADD3 R12, P1, R217, R2, RZ ;  /* 0x00000002d90c7210 */ /* 0x001fc80007f3e0ff */
[----:B------:R0:W3:Y:S01]  /*8f60*/  @!P0 LDG.E.U16 R206, desc[UR10][R16.64] ;  /* 0x0000000a10ce8981 */ /* 0x0000e2000c1e1500 */
[----:B-1----:R-:W-:Y:S01]  /*8f70*/  IMAD.X R13, R216, 0x1, R0, P1 ;  /* 0x00000001d80d7824 */ /* 0x002fe200008e0600 */
[----:B0-----:R-:W-:-:S06]  /*8f80*/  PRMT R16, RZ, 0x7610, R16 ;  /* 0x00007610ff107816 */ /* 0x001fcc0000000010 */
[----:B------:R0:W3:Y:S01]  /*8f90*/  @!P0 LDG.E.U16 R16, desc[UR10][R12.64] ;  /* 0x0000000a0c108981 */ /* 0x0000e2000c1e1500 */
[----:B------:R-:W-:Y:S02]  /*8fa0*/  PRMT R17, RZ, 0x7610, R17 ;  /* 0x00007610ff117816 */ /* 0x000fe40000000011 */
[----:B0-----:R-:W-:-:S05]  /*8fb0*/  IADD3 R12, P1, R239, R2, RZ ;  /* 0x00000002ef0c7210 */ /* 0x001fca0007f3e0ff */
[--C-:B------:R-:W-:Y:S01]  /*8fc0*/  IMAD.X R13, R236, 0x1, R0.reuse, P1 ;  /* 0x00000001ec0d7824 */ /* 0x100fe200008e0600 */
[----:B------:R-:W-:Y:S01]  /*8fd0*/  IADD3 R10, P1, R237, R2, RZ ;  /* 0x00000002ed0a7210 */ /* 0x000fe20007f3e0ff */
[----:B------:R0:W-:Y:S04]  /*8fe0*/  STS.U16 [R204+UR6+0x5c0], R11 ;  /* 0x0005c00bcc007988 */ /* 0x0001e80008000406 */
[----:B------:R1:W3:Y:S01]  /*8ff0*/  @!P0 LDG.E.U16 R17, desc[UR10][R12.64] ;  /* 0x0000000a0c118981 */ /* 0x0002e2000c1e1500 */
[----:B0-----:R-:W-:Y:S01]  /*9000*/  IMAD.X R11, R215, 0x1, R0, P1 ;  /* 0x00000001d70b7824 */ /* 0x001fe200008e0600 */
[----:B-1----:R-:W-:-:S06]  /*9010*/  PRMT R12, RZ, 0x7610, R12 ;  /* 0x00007610ff0c7816 */ /* 0x002fcc000000000c */
[----:B------:R0:W3:Y:S01]  /*9020*/  @!P0 LDG.E.U16 R12, desc[UR10][R10.64] ;  /* 0x0000000a0a0c8981 */ /* 0x0000e2000c1e1500 */
[----:B------:R-:W-:-:S03]  /*9030*/  PRMT R13, RZ, 0x7610, R13 ;  /* 0x00007610ff0d7816 */ /* 0x000fc6000000000d */
[----:B------:R1:W-:Y:S01]  /*9040*/  STS.U16 [R204+UR6+0x980], R8 ;  /* 0x00098008cc007988 */ /* 0x0003e20008000406 */
[----:B0-----:R-:W-:-:S05]  /*9050*/  IADD3 R10, P1, R211, R2, RZ ;  /* 0x00000002d30a7210 */ /* 0x001fca0007f3e0ff */
[--C-:B------:R-:W-:Y:S01]  /*9060*/  IMAD.X R11, R210, 0x1, R0.reuse, P1 ;  /* 0x00000001d20b7824 */ /* 0x100fe200008e0600 */
[----:B-1----:R-:W-:Y:S01]  /*9070*/  IADD3 R8, P1, R209, R2, RZ ;  /* 0x00000002d1087210 */ /* 0x002fe20007f3e0ff */
[----:B------:R0:W-:Y:S04]  /*9080*/  STS.U16 [R204+UR6+0x780], R9 ;  /* 0x00078009cc007988 */ /* 0x0001e80008000406 */
[----:B------:R1:W3:Y:S01]  /*9090*/  @!P0 LDG.E.U16 R13, desc[UR10][R10.64] ;  /* 0x0000000a0a0d8981 */ /* 0x0002e2000c1e1500 */
[----:B0-----:R-:W-:Y:S01]  /*90a0*/  IMAD.X R9, R208, 0x1, R0, P1 ;  /* 0x00000001d0097824 */ /* 0x001fe200008e0600 */
[----:B-1----:R-:W-:Y:S02]  /*90b0*/  PRMT R10, RZ, 0x7610, R10 ;  /* 0x00007610ff0a7816 */ /* 0x002fe4000000000a */
[----:B------:R0:W-:Y:S04]  /*90c0*/  STS.U16 [R204+UR6+0x9c0], R7 ;  /* 0x0009c007cc007988 */ /* 0x0001e80008000406 */
[----:B------:R1:W3:Y:S01]  /*90d0*/  @!P0 LDG.E.U16 R10, desc[UR10][R8.64] ;  /* 0x0000000a080a8981 */ /* 0x0002e2000c1e1500 */
[----:B0-----:R-:W-:-:S02]  /*90e0*/  PRMT R7, RZ, 0x7610, R7 ;  /* 0x00007610ff077816 */ /* 0x001fc40000000007 */
[----:B-1----:R-:W-:-:S05]  /*90f0*/  IADD3 R8, P1, R232, R2, RZ ;  /* 0x00000002e8087210 */ /* 0x002fca0007f3e0ff */
[----:B------:R-:W-:-:S05]  /*9100*/  IMAD.X R9, R233, 0x1, R0, P1 ;  /* 0x00000001e9097824 */ /* 0x000fca00008e0600 */
[----:B------:R0:W3:Y:S02]  /*9110*/  @!P0 LDG.E.U16 R7, desc[UR10][R8.64] ;  /* 0x0000000a08078981 */ /* 0x0000e4000c1e1500 */
[----:B0-----:R-:W0:Y:S01]  /*9120*/  S2R R8, SR_TID.X ;  /* 0x0000000000087919 */ /* 0x001e220000002100 */
[----:B------:R-:W1:Y:S01]  /*9130*/  S2R R11, SR_TID.X ;  /* 0x00000000000b7919 */ /* 0x000e620000002100 */
[----:B------:R0:W-:Y:S04]  /*9140*/  STS.U16 [R204+UR6+0xbc0], R4 ;  /* 0x000bc004cc007988 */ /* 0x0001e80008000406 */
[----:B------:R0:W-:Y:S02]  /*9150*/  STS.U16 [R204+UR6+0xb80], R5 ;  /* 0x000b8005cc007988 */ /* 0x0001e40008000406 */
[C---:B0-----:R-:W-:Y:S01]  /*9160*/  IMAD.SHL.U32 R4, R8.reuse, 0x8, RZ ;  /* 0x0000000808047824 */ /* 0x041fe200078e00ff */
[----:B------:R-:W-:-:S04]  /*9170*/  LOP3.LUT R5, R8, 0x7, RZ, 0xc0, !PT ;  /* 0x0000000708057812 */ /* 0x000fc800078ec0ff */
[----:B------:R-:W-:Y:S01]  /*9180*/  LOP3.LUT R4, R4, 0x30, RZ, 0xc0, !PT ;  /* 0x0000003004047812 */ /* 0x000fe200078ec0ff */
[----:B------:R-:W-:Y:S01]  /*9190*/  IMAD R180, R5, 0x90, RZ ;  /* 0x0000009005b47824 */ /* 0x000fe200078e02ff */
[----:B-1----:R-:W-:-:S03]  /*91a0*/  LOP3.LUT R11, R11, 0x1f, RZ, 0xc0, !PT ;  /* 0x0000001f0b0b7812 */ /* 0x002fc600078ec0ff */
[----:B------:R-:W-:Y:S02]  /*91b0*/  IMAD R4, R5, 0x40, R4 ;  /* 0x0000004005047824 */ /* 0x000fe400078e0204 */
[C---:B------:R-:W-:Y:S02]  /*91c0*/  IMAD.SHL.U32 R5, R8.reuse, 0x2, RZ ;  /* 0x0000000208057824 */ /* 0x040fe400078e00ff */
[----:B------:R-:W-:-:S03]  /*91d0*/  IMAD.SHL.U32 R8, R8, 0x40, RZ ;  /* 0x0000004008087824 */ /* 0x000fc600078e00ff */
[--C-:B------:R-:W-:Y:S02]  /*91e0*/  LOP3.LUT R180, R180, 0x10, R5.reuse, 0x78, !PT ;  /* 0x00000010b4b47812 */ /* 0x100fe400078e7805 */
[----:B------:R-:W-:Y:S01]  /*91f0*/  LOP3.LUT R4, R4, 0x30, R5, 0x78, !PT ;  /* 0x0000003004047812 */ /* 0x000fe200078e7805 */
[----:B------:R-:W-:Y:S01]  /*9200*/  IMAD.SHL.U32 R5, R11, 0x2, RZ ;  /* 0x000000020b057824 */ /* 0x000fe200078e00ff */
[----:B------:R-:W-:Y:S01]  /*9210*/  LOP3.LUT R180, R180, 0x400, R8, 0xf8, !PT ;  /* 0x00000400b4b47812 */ /* 0x000fe200078ef808 */
[----:B------:R-:W-:Y:S03]  /*9220*/  STS.U16 [R204+UR6+0xd80], R177 ;  /* 0x000d80b1cc007988 */ /* 0x000fe60008000406 */
[C---:B------:R-:W-:Y:S01]  /*9230*/  LOP3.LUT R8, R5.reuse, 0x10, RZ, 0x3c, !PT ;  /* 0x0000001005087812 */ /* 0x040fe200078e3cff */
[----:B------:R-:W-:Y:S01]  /*9240*/  STS.U16 [R204+UR6+0xdc0], R179 ;  /* 0x000dc0b3cc007988 */ /* 0x000fe20008000406 */
[----:B------:R-:W0:Y:S03]  /*9250*/  S2UR UR8, SR_CgaCtaId ;  /* 0x00000000000879c3 */ /* 0x000e260000008800 */
[----:B------:R-:W-:Y:S04]  /*9260*/  STS.U16 [R204+UR6+0xfc0], R196 ;  /* 0x000fc0c4cc007988 */ /* 0x000fe80008000406 */
        /* <DEDUP_REMOVED lines=17> */
[----:B------:R1:W-:Y:S04]  /*9380*/  STS.U16 [R8+UR6+0x1280], R6 ;  /* 0x0012800608007988 */ /* 0x0003e80008000406 */
[----:B------:R2:W-:Y:S01]  /*9390*/  STS.U16 [R8+UR6+0x14c0], R85 ;  /* 0x0014c05508007988 */ /* 0x0005e20008000406 */
[----:B-1----:R-:W-:-:S03]  /*93a0*/  LOP3.LUT R6, R5, 0x20, RZ, 0x3c, !PT ;  /* 0x0000002005067812 */ /* 0x002fc600078e3cff */
[----:B------:R-:W-:Y:S01]  /*93b0*/  STS.U16 [R8+UR6+0x1680], R200 ;  /* 0x001680c808007988 */ /* 0x000fe20008000406 */
[----:B--2---:R-:W-:-:S03]  /*93c0*/  LOP3.LUT R85, R5, 0x30, RZ, 0x3c, !PT ;  /* 0x0000003005557812 */ /* 0x004fc600078e3cff */
        /* <DEDUP_REMOVED lines=18> */
[----:B------:R-:W-:Y:S04]  /*94f0*/  STS.U16 [R6+UR6+0x1b40], R169 ;  /* 0x001b40a906007988 */ /* 0x000fe80008000406 */
[----:B------:R-:W-:Y:S04]  /*9500*/  STS.U16 [R6+UR6+0x1100], R32 ;  /* 0x0011002006007988 */ /* 0x000fe80008000406 */
[----:B------:R-:W-:Y:S04]  /*9510*/  STS.U16 [R6+UR6+0x1140], R27 ;  /* 0x0011401b06007988 */ /* 0x000fe80008000406 */
[----:B------:R-:W-:Y:S04]  /*9520*/  STS.U16 [R6+UR6+0x1300], R26 ;  /* 0x0013001a06007988 */ /* 0x000fe80008000406 */
[----:B------:R-:W-:Y:S04]  /*9530*/  STS.U16 [R6+UR6+0x1340], R25 ;  /* 0x0013401906007988 */ /* 0x000fe80008000406 */
[----:B------:R-:W-:Y:S04]  /*9540*/  STS.U16 [R6+UR6+0x1500], R24 ;  /* 0x0015001806007988 */ /* 0x000fe80008000406 */
[----:B----4-:R-:W-:Y:S04]  /*9550*/  STS.U16 [R6+UR6+0x1540], R175 ;  /* 0x001540af06007988 */ /* 0x010fe80008000406 */
        /* <DEDUP_REMOVED lines=13> */
[----:B---3--:R-:W-:Y:S04]  /*9630*/  STS.U16 [R85+UR6+0x1380], R206 ;  /* 0x001380ce55007988 */ /* 0x008fe80008000406 */
[----:B------:R-:W-:Y:S04]  /*9640*/  STS.U16 [R85+UR6+0x13c0], R16 ;  /* 0x0013c01055007988 */ /* 0x000fe80008000406 */
[----:B------:R-:W-:Y:S04]  /*9650*/  STS.U16 [R85+UR6+0x1580], R17 ;  /* 0x0015801155007988 */ /* 0x000fe80008000406 */
[----:B------:R-:W-:Y:S04]  /*9660*/  STS.U16 [R85+UR6+0x15c0], R12 ;  /* 0x0015c00c55007988 */ /* 0x000fe80008000406 */
[----:B------:R-:W-:Y:S04]  /*9670*/  STS.U16 [R85+UR6+0x1d80], R13 ;  /* 0x001d800d55007988 */ /* 0x000fe80008000406 */
[----:B------:R-:W-:Y:S04]  /*9680*/  STS.U16 [R85+UR6+0x1dc0], R10 ;  /* 0x001dc00a55007988 */ /* 0x000fe80008000406 */
[----:B------:R-:W-:Y:S01]  /*9690*/  STS.U16 [R85+UR6+0x1f80], R7 ;  /* 0x001f800755007988 */ /* 0x000fe20008000406 */
[----:B------:R-:W-:-:S02]  /*96a0*/  UMOV UR7, 0x400 ;  /* 0x0000040000077882 */ /* 0x000fc40000000000 */
[----:B0-----:R-:W-:Y:S01]  /*96b0*/  ULEA UR7, UR8, UR7, 0x18 ;  /* 0x0000000708077291 */ /* 0x001fe2000f8ec03f */
[----:B------:R-:W-:Y:S01]  /*96c0*/  BAR.SYNC.DEFER_BLOCKING 0x0 ;  /* 0x0000000000007b1d */ /* 0x000fe20000010000 */
[C---:B------:R-:W-:Y:S02]  /*96d0*/  LOP3.LUT R172, R180.reuse, 0x20, RZ, 0x3c, !PT ;  /* 0x00000020b4ac7812 */ /* 0x040fe400078e3cff */
[----:B-1----:R-:W-:-:S05]  /*96e0*/  LOP3.LUT R185, R180, 0x40, RZ, 0x3c, !PT ;  /* 0x00000040b4b97812 */ /* 0x002fca00078e3cff */
[----:B------:R-:W-:Y:S04]  /*96f0*/  LDSM.16.MT88.4 R188, [R180+UR7] ;  /* 0x00000007b4bc783b */ /* 0x000fe80008004200 */
[----:B------:R-:W0:Y:S04]  /*9700*/  LDSM.16.M88.4 R8, [R4+UR7+0x1c00] ;  /* 0x001c00070408783b */ /* 0x000e280008000200 */
[----:B------:R-:W1:Y:S04]  /*9710*/  LDSM.16.M88.4 R32, [R4+UR7+0x1000] ;  /* 0x001000070420783b */ /* 0x000e680008000200 */
[----:B------:R-:W2:Y:S04]  /*9720*/  LDSM.16.M88.4 R28, [R4+UR7+0x1200] ;  /* 0x00120007041c783b */ /* 0x000ea80008000200 */
[----:B------:R-:W3:Y:S04]  /*9730*/  LDSM.16.M88.4 R24, [R4+UR7+0x1400] ;  /* 0x001400070418783b */ /* 0x000ee80008000200 */
[----:B------:R-:W-:Y:S04]  /*9740*/  LDSM.16.M88.4 R20, [R4+UR7+0x1600] ;  /* 0x001600070414783b */ /* 0x000fe80008000200 */
[----:B------:R-:W-:Y:S04]  /*9750*/  LDSM.16.M88.4 R16, [R4+UR7+0x1800] ;  /* 0x001800070410783b */ /* 0x000fe80008000200 */
[----:B------:R-:W-:Y:S04]  /*9760*/  LDSM.16.M88.4 R12, [R4+UR7+0x1a00] ;  /* 0x001a0007040c783b */ /* 0x000fe80008000200 */
[----:B------:R-:W-:Y:S04]  /*9770*/  LDSM.16.M88.4 R4, [R4+UR7+0x1e00] ;  /* 0x001e00070404783b */ /* 0x000fe80008000200 */
[----:B------:R-:W4:Y:S04]  /*9780*/  LDSM.16.MT88.4 R168, [R172+UR7] ;  /* 0x00000007aca8783b */ /* 0x000f280008004200 */
[----:B------:R-:W4:Y:S01]  /*9790*/  LDSM.16.MT88.4 R84, [R185+UR7] ;  /* 0x00000007b954783b */ /* 0x000f220008004200 */
[----:B------:R-:W-:-:S03]  /*97a0*/  LOP3.LUT R184, R180, 0x60, RZ, 0x3c, !PT ;  /* 0x00000060b4b87812 */ /* 0x000fc600078e3cff */
[----:B------:R-:W4:Y:S01]  /*97b0*/  LDSM.16.MT88.4 R180, [R180+UR7+0x800] ;  /* 0x00080007b4b4783b */ /* 0x000f220008004200 */
[C---:B0-----:R-:W-:Y:S03]  /*97c0*/  HMMA.16816.F32.BF16 R176, R188.reuse, R8, R56 ;  /* 0x00000008bcb0723c */ /* 0x041fe60000041838 */
[----:B------:R-:W0:Y:S03]  /*97d0*/  LDSM.16.MT88.4 R56, [R184+UR7] ;  /* 0x00000007b838783b */ /* 0x000e260008004200 */
[C---:B-1----:R-:W-:Y:S01]  /*97e0*/  HMMA.16816.F32.BF16 R80, R188.reuse, R32, R80 ;  /* 0x00000020bc50723c */ /* 0x042fe20000041850 */
[----:B------:R-:W1:Y:S05]  /*97f0*/  LDSM.16.MT88.4 R172, [R172+UR7+0x800] ;  /* 0x00080007acac783b */ /* 0x000e6a0008004200 */
[C---:B--2---:R-:W-:Y:S06]  /*9800*/  HMMA.16816.F32.BF16 R76, R188.reuse, R28, R76 ;  /* 0x0000001cbc4c723c */ /* 0x044fec000004184c */
[----:B---3--:R-:W-:Y:S06]  /*9810*/  HMMA.16816.F32.BF16 R72, R188, R24, R72 ;  /* 0x00000018bc48723c */ /* 0x008fec0000041848 */
[C---:B----4-:R-:W-:Y:S06]  /*9820*/  HMMA.16816.F32.BF16 R48, R168.reuse, R32, R48 ;  /* 0x00000020a830723c */ /* 0x050fec0000041830 */
[C---:B------:R-:W-:Y:S06]  /*9830*/  HMMA.16816.F32.BF16 R44, R168.reuse, R28, R44 ;  /* 0x0000001ca82c723c */ /* 0x040fec000004182c */
[C---:B------:R-:W-:Y:S06]  /*9840*/  HMMA.16816.F32.BF16 R40, R168.reuse, R24, R40 ;  /* 0x00000018a828723c */ /* 0x040fec0000041828 */
[C---:B------:R-:W-:Y:S06]  /*9850*/  HMMA.16816.F32.BF16 R36, R168.reuse, R20, R36 ;  /* 0x00000014a824723c */ /* 0x040fec0000041824 */
[C---:B------:R-:W-:Y:S06]  /*9860*/  HMMA.16816.F32.BF16 R164, R168.reuse, R16, R164 ;  /* 0x00000010a8a4723c */ /* 0x040fec00000418a4 */
[C---:B------:R-:W-:Y:S06]  /*9870*/  HMMA.16816.F32.BF16 R160, R168.reuse, R12, R160 ;  /* 0x0000000ca8a0723c */ /* 0x040fec00000418a0 */
[C---:B------:R-:W-:Y:S06]  /*9880*/  HMMA.16816.F32.BF16 R156, R168.reuse, R8, R156 ;  /* 0x00000008a89c723c */ /* 0x040fec000004189c */
[----:B------:R-:W-:Y:S01]  /*9890*/  HMMA.16816.F32.BF16 R152, R168, R4, R152 ;  /* 0x00000004a898723c */ /* 0x000fe20000041898 */
[----:B------:R-:W2:Y:S05]  /*98a0*/  LDSM.16.MT88.4 R168, [R185+UR7+0x800] ;  /* 0x00080007b9a8783b */ /* 0x000eaa0008004200 */
[C---:B------:R-:W-:Y:S06]  /*98b0*/  HMMA.16816.F32.BF16 R148, R84.reuse, R32, R148 ;  /* 0x000000205494723c */ /* 0x040fec0000041894 */
[C---:B------:R-:W-:Y:S06]  /*98c0*/  HMMA.16816.F32.BF16 R144, R84.reuse, R28, R144 ;  /* 0x0000001c5490723c */ /* 0x040fec0000041890 */
[C---:B------:R-:W-:Y:S06]  /*98d0*/  HMMA.16816.F32.BF16 R140, R84.reuse, R24, R140 ;  /* 0x00000018548c723c */ /* 0x040fec000004188c */
[C---:B------:R-:W-:Y:S06]  /*98e0*/  HMMA.16816.F32.BF16 R136, R84.reuse, R20, R136 ;  /* 0x000000145488723c */ /* 0x040fec0000041888 */
[C---:B------:R-:W-:Y:S06]  /*98f0*/  HMMA.16816.F32.BF16 R132, R84.reuse, R16, R132 ;  /* 0x000000105484723c */ /* 0x040fec0000041884 */
[C---:B------:R-:W-:Y:S06]  /*9900*/  HMMA.16816.F32.BF16 R128, R84.reuse, R12, R128 ;  /* 0x0000000c5480723c */ /* 0x040fec0000041880 */
[C---:B------:R-:W-:Y:S06]  /*9910*/  HMMA.16816.F32.BF16 R124, R84.reuse, R8, R124 ;  /* 0x00000008547c723c */ /* 0x040fec000004187c */
[----:B------:R-:W-:Y:S01]  /*9920*/  HMMA.16816.F32.BF16 R120, R84, R4, R120 ;  /* 0x000000045478723c */ /* 0x000fe20000041878 */
[----:B------:R-:W3:Y:S05]  /*9930*/  LDSM.16.MT88.4 R84, [R184+UR7+0x800] ;  /* 0x00080007b854783b */ /* 0x000eea0008004200 */
[C---:B------:R-:W-:Y:S01]  /*9940*/  HMMA.16816.F32.BF16 R80, R180.reuse, R34, R80 ;  /* 0x00000022b450723c */ /* 0x040fe20000041850 */
[----:B------:R4:W-:Y:S04]  /*9950*/  STL.64 [R1+0x3d0], R2 ;  /* 0x0003d00201007387 */ /* 0x0009e80000100a00 */
[----:B------:R-:W3:Y:S01]  /*9960*/  LDL.LU R204, [R1+0x90] ;  /* 0x0000900001cc7983 */ /* 0x000ee20000300800 */
[----:B------:R-:W-:Y:S03]  /*9970*/  HMMA.16816.F32.BF16 R76, R180, R30, R76 ;  /* 0x0000001eb44c723c */ /* 0x000fe6000004184c */
[----:B------:R-:W3:Y:S03]  /*9980*/  LDL.LU R196, [R1+0x160] ;  /* 0x0001600001c47983 */ /* 0x000ee60000300800 */
[----:B0-----:R-:W-:Y:S01]  /*9990*/  HMMA.16816.F32.BF16 R92, R56, R8, R92 ;  /* 0x00000008385c723c */ /* 0x001fe2000004185c */
[----:B----4-:R-:W4:Y:S04]  /*99a0*/  LDL.LU R2, [R1+0x94] ;  /* 0x0000940001027983 */ /* 0x010f280000300800 */
[----:B------:R-:W4:Y:S01]  /*99b0*/  LDL.LU R3, [R1+0x164] ;  /* 0x0001640001037983 */ /* 0x000f220000300800 */
[----:B------:R-:W-:Y:S06]  /*99c0*/  HMMA.16816.F32.BF16 R72, R180, R26, R72 ;  /* 0x0000001ab448723c */ /* 0x000fec0000041848 */
[-C--:B------:R-:W-:Y:S06]  /*99d0*/  HMMA.16816.F32.BF16 R60, R188, R12.reuse, R60 ;  /* 0x0000000cbc3c723c */ /* 0x080fec000004183c */
[----:B------:R-:W-:Y:S06]  /*99e0*/  HMMA.16816.F32.BF16 R96, R56, R12, R96 ;  /* 0x0000000c3860723c */ /* 0x000fec0000041860 */
[-C--:B------:R-:W-:Y:S06]  /*99f0*/  HMMA.16816.F32.BF16 R64, R188, R16.reuse, R64 ;  /* 0x00000010bc40723c */ /* 0x080fec0000041840 */
[----:B------:R-:W-:Y:S01]  /*9a00*/  HMMA.16816.F32.BF16 R100, R56, R16, R100 ;  /* 0x000000103864723c */ /* 0x000fe20000041864 */
[----:B------:R-:W-:Y:S01]  /*9a10*/  STL.64 [R1+0x3e0], R80 ;  /* 0x0003e05001007387 */ /* 0x000fe20000100a00 */
[----:B------:R-:W-:-:S03]  /*9a20*/  IMAD.MOV.U32 R9, RZ, RZ, R208 ;  /* 0x000000ffff097224 */ /* 0x000fc600078e00d0 */
[----:B------:R-:W-:Y:S01]  /*9a30*/  STL.64 [R1+0x3d8], R82 ;  /* 0x0003d85201007387 */ /* 0x000fe20000100a00 */
[C---:B------:R-:W-:Y:S03]  /*9a40*/  HMMA.16816.F32.BF16 R116, R56.reuse, R32, R116 ;  /* 0x000000203874723c */ /* 0x040fe60000041874 */
[----:B------:R-:W-:Y:S01]  /*9a50*/  STL.64 [R1+0x3f0], R76 ;  /* 0x0003f04c01007387 */ /* 0x000fe20000100a00 */
[----:B------:R-:W-:Y:S02]  /*9a60*/  IMAD.MOV.U32 R8, RZ, RZ, R209 ;  /* 0x000000ffff087224 */ /* 0x000fe400078e00d1 */
[C---:B------:R-:W-:Y:S01]  /*9a70*/  HMMA.16816.F32.BF16 R112, R56.reuse, R28, R112 ;  /* 0x0000001c3870723c */ /* 0x040fe20000041870 */
[----:B------:R-:W-:Y:S04]  /*9a80*/  STL.64 [R1+0x3e8], R78 ;  /* 0x0003e84e01007387 */ /* 0x000fe80000100a00 */
[----:B------:R0:W-:Y:S01]  /*9a90*/  STL.64 [R1+0x3f8], R74 ;  /* 0x0003f84a01007387 */ /* 0x0001e20000100a00 */
[C---:B------:R-:W-:Y:S03]  /*9aa0*/  HMMA.16816.F32.BF16 R108, R56.reuse, R24, R108 ;  /* 0x00000018386c723c */ /* 0x040fe6000004186c */
[----:B------:R-:W4:Y:S03]  /*9ab0*/  LDL.LU R208, [R1+0x454] ;  /* 0x0004540001d07983 */ /* 0x000f260000300800 */
[----:B------:R-:W-:Y:S01]  /*9ac0*/  HMMA.16816.F32.BF16 R104, R56, R20, R104 ;  /* 0x000000143868723c */ /* 0x000fe20000041868 */
[----:B------:R-:W4:Y:S01]  /*9ad0*/  LDL.LU R209, [R1+0x450] ;  /* 0x0004500001d17983 */ /* 0x000f220000300800 */
[----:B------:R-:W-:-:S04]  /*9ae0*/  IMAD.MOV.U32 R13, RZ, RZ, R224 ;  /* 0x000000ffff0d7224 */ /* 0x000fc800078e00e0 */
[----:B------:R-:W-:Y:S01]  /*9af0*/  HMMA.16816.F32.BF16 R88, R56, R4, R88 ;  /* 0x000000043858723c */ /* 0x000fe20000041858 */
[----:B------:R-:W-:-:S05]  /*9b00*/  IMAD.MOV.U32 R12, RZ, RZ, R225 ;  /* 0x000000ffff0c7224 */ /* 0x000fca00078e00e1 */
[-C--:B------:R-:W-:Y:S06]  /*9b10*/  HMMA.16816.F32.BF16 R56, R180, R10.reuse, R176 ;  /* 0x0000000ab438723c */ /* 0x080fec00000418b0 */
[-C--:B-1----:R-:W-:Y:S06]  /*9b20*/  HMMA.16816.F32.BF16 R156, R172, R10.reuse, R156 ;  /* 0x0000000aac9c723c */ /* 0x082fec000004189c */
[-C--:B--2---:R-:W-:Y:S06]  /*9b30*/  HMMA.16816.F32.BF16 R124, R168, R10.reuse, R124 ;  /* 0x0000000aa87c723c */ /* 0x084fec000004187c */
[----:B---3--:R-:W-:Y:S01]  /*9b40*/  HMMA.16816.F32.BF16 R92, R84, R10, R92 ;  /* 0x0000000a545c723c */ /* 0x008fe2000004185c */
[----:B------:R-:W-:-:S06]  /*9b50*/  IMAD.MOV.U32 R17, RZ, RZ, R212 ;  /* 0x000000ffff117224 */ /* 0x000fcc00078e00d4 */
[----:B------:R-:W-:Y:S02]  /*9b60*/  IMAD.MOV.U32 R11, RZ, RZ, R210 ;  /* 0x000000ffff0b7224 */ /* 0x000fe400078e00d2 */
[----:B------:R-:W-:Y:S01]  /*9b70*/  IMAD.MOV.U32 R10, RZ, RZ, R211 ;  /* 0x000000ffff0a7224 */ /* 0x000fe200078e00d3 */
[----:B------:R-:W2:Y:S01]  /*9b80*/  LDL.LU R210, [R1+0x44c] ;  /* 0x00044c0001d27983 */ /* 0x000ea20000300800 */
[-C--:B------:R-:W-:Y:S03]  /*9b90*/  HMMA.16816.F32.BF16 R60, R180, R14.reuse, R60 ;  /* 0x0000000eb43c723c */ /* 0x080fe6000004183c */
[----:B------:R-:W2:Y:S03]  /*9ba0*/  LDL.LU R211, [R1+0x448] ;  /* 0x0004480001d37983 */ /* 0x000ea60000300800 */
[----:B------:R-:W-:Y:S01]  /*9bb0*/  HMMA.16816.F32.BF16 R160, R172, R14, R160 ;  /* 0x0000000eaca0723c */ /* 0x000fe200000418a0 */
[----:B------:R-:W3:Y:S01]  /*9bc0*/  LDL.LU R224, [R1+0x444] ;  /* 0x0004440001e07983 */ /* 0x000ee20000300800 */
[----:B------:R-:W-:-:S03]  /*9bd0*/  IMAD.MOV.U32 R16, RZ, RZ, R213 ;  /* 0x000000ffff107224 */ /* 0x000fc600078e00d5 */
[----:B------:R-:W3:Y:S01]  /*9be0*/  LDL.LU R225, [R1+0x440] ;  /* 0x0004400001e17983 */ /* 0x000ee20000300800 */
[-C--:B------:R-:W-:Y:S06]  /*9bf0*/  HMMA.16816.F32.BF16 R128, R168, R14.reuse, R128 ;  /* 0x0000000ea880723c */ /* 0x080fec0000041880 */
[----:B------:R-:W-:Y:S07]  /*9c00*/  HMMA.16816.F32.BF16 R96, R84, R14, R96 ;  /* 0x0000000e5460723c */ /* 0x000fee0000041860 */
[----:B------:R-:W-:-:S02]  /*9c10*/  IMAD.MOV.U32 R15, RZ, RZ, R226 ;  /* 0x000000ffff0f7224 */ /* 0x000fc400078e00e2 */
[----:B------:R-:W-:Y:S01]  /*9c20*/  IMAD.MOV.U32 R14, RZ, RZ, R227 ;  /* 0x000000ffff0e7224 */ /* 0x000fe200078e00e3 */
[----:B------:R-:W3:Y:S01]  /*9c30*/  LDL.LU R226, [R1+0x43c] ;  /* 0x00043c0001e27983 */ /* 0x000ee20000300800 */
[-C--:B------:R-:W-:Y:S03]  /*9c40*/  HMMA.16816.F32.BF16 R64, R180, R18.reuse, R64 ;  /* 0x00000012b440723c */ /* 0x080fe60000041840 */
[----:B------:R-:W3:Y:S03]  /*9c50*/  LDL.LU R227, [R1+0x438] ;  /* 0x0004380001e37983 */ /* 0x000ee60000300800 */
[-C--:B------:R-:W-:Y:S01]  /*9c60*/  HMMA.16816.F32.BF16 R164, R172, R18.reuse, R164 ;  /* 0x00000012aca4723c */ /* 0x080fe200000418a4 */
[----:B------:R-:W3:Y:S04]  /*9c70*/  LDL.LU R212, [R1+0x434] ;  /* 0x0004340001d47983 */ /* 0x000ee80000300800 */
[----:B------:R-:W3:Y:S01]  /*9c80*/  LDL.LU R213, [R1+0x430] ;  /* 0x0004300001d57983 */ /* 0x000ee20000300800 */
[-C--:B------:R-:W-:Y:S06]  /*9c90*/  HMMA.16816.F32.BF16 R132, R168, R18.reuse, R132 ;  /* 0x00000012a884723c */ /* 0x080fec0000041884 */
[----:B------:R-:W-:Y:S07]  /*9ca0*/  HMMA.16816.F32.BF16 R100, R84, R18, R100 ;  /* 0x000000125464723c */ /* 0x000fee0000041864 */
[----:B------:R-:W-:-:S02]  /*9cb0*/  IMAD.MOV.U32 R19, RZ, RZ, R214 ;  /* 0x000000ffff137224 */ /* 0x000fc400078e00d6 */
[----:B------:R-:W-:Y:S01]  /*9cc0*/  IMAD.MOV.U32 R18, RZ, RZ, R246 ;  /* 0x000000ffff127224 */ /* 0x000fe200078e00f6 */
[----:B------:R-:W3:Y:S04]  /*9cd0*/  LDL.LU R214, [R1+0x42c] ;  /* 0x00042c0001d67983 */ /* 0x000ee80000300800 */
[----:B------:R-:W2:Y:S01]  /*9ce0*/  LDL.LU R246, [R1+0x428] ;  /* 0x0004280001f67983 */ /* 0x000ea20000300800 */
[C---:B------:R-:W-:Y:S03]  /*9cf0*/  HMMA.16816.F32.BF16 R52, R188.reuse, R4, R52 ;  /* 0x00000004bc34723c */ /* 0x040fe60000041834 */
[----:B------:R-:W3:Y:S04]  /*9d00*/  LDL.LU R200, [R1+0xb0] ;  /* 0x0000b00001c87983 */ /* 0x000ee80000300800 */
[----:B------:R-:W3:Y:S04]  /*9d10*/  LDL.LU R192, [R1] ;  /* 0x0000000001c07983 */ /* 0x000ee80000300800 */
[----:B------:R-:W3:Y:S04]  /*9d20*/  LDL.LU R199, [R1+0xb4] ;  /* 0x0000b40001c77983 */ /* 0x000ee80000300800 */
[----:B------:R-:W3:Y:S04]  /*9d30*/  LDL.LU R198, [R1+0x4] ;  /* 0x0000040001c67983 */ /* 0x000ee80000300800 */
[----:B------:R-:W3:Y:S01]  /*9d40*/  LDL.LU R197, [R1+0xb8] ;  /* 0x0000b80001c57983 */ /* 0x000ee20000300800 */
[----:B------:R-:W-:Y:S06]  /*9d50*/  HMMA.16816.F32.BF16 R68, R188, R20, R68 ;  /* 0x00000014bc44723c */ /* 0x000fec0000041844 */
[-C--:B------:R-:W-:Y:S06]  /*9d60*/  HMMA.16816.F32.BF16 R52, R180, R6.reuse, R52 ;  /* 0x00000006b434723c */ /* 0x080fec0000041834 */
[-C--:B------:R-:W-:Y:S06]  /*9d70*/  HMMA.16816.F32.BF16 R152, R172, R6.reuse, R152 ;  /* 0x00000006ac98723c */ /* 0x080fec0000041898 */
[-C--:B------:R-:W-:Y:S06]  /*9d80*/  HMMA.16816.F32.BF16 R120, R168, R6.reuse, R120 ;  /* 0x00000006a878723c */ /* 0x080fec0000041878 */
[----:B------:R-:W-:Y:S06]  /*9d90*/  HMMA.16816.F32.BF16 R88, R84, R6, R88 ;  /* 0x000000065458723c */ /* 0x000fec0000041858 */
[-C--:B------:R-:W-:Y:S06]  /*9da0*/  HMMA.16816.F32.BF16 R40, R172, R26.reuse, R40 ;  /* 0x0000001aac28723c */ /* 0x080fec0000041828 */
[-C--:B------:R-:W-:Y:S06]  /*9db0*/  HMMA.16816.F32.BF16 R140, R168, R26.reuse, R140 ;  /* 0x0000001aa88c723c */ /* 0x080fec000004188c */
[----:B------:R-:W-:Y:S01]  /*9dc0*/  HMMA.16816.F32.BF16 R108, R84, R26, R108 ;  /* 0x0000001a546c723c */ /* 0x000fe2000004186c */
[----:B------:R-:W-:-:S02]  /*9dd0*/  IMAD.MOV.U32 R5, RZ, RZ, R204 ;  /* 0x000000ffff057224 */ /* 0x000fc400078e00cc */
[----:B------:R-:W3:Y:S01]  /*9de0*/  LDL.LU R204, [R1+0x8] ;  /* 0x0000080001cc7983 */ /* 0x000ee20000300800 */
[----:B------:R-:W-:-:S03]  /*9df0*/  IMAD.MOV.U32 R4, RZ, RZ, R196 ;  /* 0x000000ffff047224 */ /* 0x000fc600078e00c4 */
[----:B------:R-:W3:Y:S04]  /*9e00*/  LDL.LU R196, [R1+0xbc] ;  /* 0x0000bc0001c47983 */ /* 0x000ee80000300800 */
[----:B------:R-:W3:Y:S04]  /*9e10*/  LDL.LU R28, [R1+0xc0] ;  /* 0x0000c000011c7983 */ /* 0x000ee80000300800 */
[----:B------:R-:W3:Y:S04]  /*9e20*/  LDL.LU R29, [R1+0x10] ;  /* 0x00001000011d7983 */ /* 0x000ee80000300800 */
[----:B------:R-:W3:Y:S04]  /*9e30*/  LDL.LU R178, [R1+0xc4] ;  /* 0x0000c40001b27983 */ /* 0x000ee80000300800 */
[----:B------:R-:W3:Y:S04]  /*9e40*/  LDL.LU R179, [R1+0x14] ;  /* 0x0000140001b37983 */ /* 0x000ee80000300800 */
[----:B------:R-:W3:Y:S04]  /*9e50*/  LDL.LU R32, [R1+0xc8] ;  /* 0x0000c80001207983 */ /* 0x000ee80000300800 */
[----:B------:R-:W3:Y:S04]  /*9e60*/  LDL.LU R33, [R1+0x18] ;  /* 0x0000180001217983 */ /* 0x000ee80000300800 */
[----:B0-----:R-:W3:Y:S04]  /*9e70*/  LDL.LU R74, [R1+0xcc] ;  /* 0x0000cc00014a7983 */ /* 0x001ee80000300800 */
[----:B------:R-:W3:Y:S04]  /*9e80*/  LDL.LU R75, [R1+0x1c] ;  /* 0x00001c00014b7983 */ /* 0x000ee80000300800 */
        /* <DEDUP_REMOVED lines=15> */
[----:B------:R-:W3:Y:S01]  /*9f80*/  LDL.LU R195, [R1+0xf0] ;  /* 0x0000f00001c37983 */ /* 0x000ee20000300800 */
[----:B----4-:R-:W-:-:S03]  /*9f90*/  IMAD.MOV.U32 R7, RZ, RZ, R2 ;  /* 0x000000ffff077224 */ /* 0x010fc600078e0002 */
[----:B------:R-:W4:Y:S01]  /*9fa0*/  LDL.LU R205, [R1+0x50] ;  /* 0x0000500001cd7983 */ /* 0x000f220000300800 */
[----:B------:R-:W-:-:S03]  /*9fb0*/  IMAD.MOV.U32 R6, RZ, RZ, R3 ;  /* 0x000000ffff067224 */ /* 0x000fc600078e0003 */
[----:B------:R-:W4:Y:S04]  /*9fc0*/  LDL.LU R193, [R1+0xf4] ;  /* 0x0000f40001c17983 */ /* 0x000f280000300800 */
[----:B------:R-:W4:Y:S04]  /*9fd0*/  LDL.LU R186, [R1+0x54] ;  /* 0x0000540001ba7983 */ /* 0x000f280000300800 */
[----:B------:R-:W4:Y:S04]  /*9fe0*/  LDL.LU R187, [R1+0xf8] ;  /* 0x0000f80001bb7983 */ /* 0x000f280000300800 */
[----:B------:R-:W4:Y:S04]  /*9ff0*/  LDL.LU R2, [R1+0x58] ;  /* 0x0000580001027983 */ /* 0x000f280000300800 */
[----:B------:R-:W4:Y:S01]  /*a000*/  LDL.LU R3, [R1+0xfc] ;  /* 0x0000fc0001037983 */ /* 0x000f220000300800 */
[----:B--2---:R-:W-:-:S03]  /*a010*/  IMAD.MOV.U32 R26, RZ, RZ, R246 ;  /* 0x000000ffff1a7224 */ /* 0x004fc600078e00f6 */
[----:B------:R-:W2:Y:S04]  /*a020*/  LDL.LU R246, [R1+0x424] ;  /* 0x0004240001f67983 */ /* 0x000ea80000300800 */
[----:B------:R-:W4:Y:S01]  /*a030*/  LDL.LU R194, [R1+0x100] ;  /* 0x0001000001c27983 */ /* 0x000f220000300800 */
[----:B------:R-:W-:Y:S01]  /*a040*/  HMMA.16816.F32.BF16 R68, R180, R22, R68 ;  /* 0x00000016b444723c */ /* 0x000fe20000041844 */
[----:B---3--:R-:W-:Y:S02]  /*a050*/  IMAD.MOV.U32 R20, RZ, RZ, R192 ;  /* 0x000000ffff147224 */ /* 0x008fe400078e00c0 */
[----:B------:R-:W3:Y:S01]  /*a060*/  LDL.LU R203, [R1+0x60] ;  /* 0x0000600001cb7983 */ /* 0x000ee20000300800 */
[----:B------:R-:W-:-:S03]  /*a070*/  IMAD.MOV.U32 R21, RZ, RZ, R200 ;  /* 0x000000ffff157224 */ /* 0x000fc600078e00c8 */
[----:B------:R-:W3:Y:S01]  /*a080*/  LDL.LU R202, [R1+0x104] ;  /* 0x0001040001ca7983 */ /* 0x000ee20000300800 */
[-C--:B------:R-:W-:Y:S03]  /*a090*/  HMMA.16816.F32.BF16 R36, R172, R22.reuse, R36 ;  /* 0x00000016ac24723c */ /* 0x080fe60000041824 */
[----:B------:R-:W3:Y:S03]  /*a0a0*/  LDL.LU R201, [R1+0x64] ;  /* 0x0000640001c97983 */ /* 0x000ee60000300800 */
[----:B------:R-:W-:Y:S01]  /*a0b0*/  HMMA.16816.F32.BF16 R136, R168, R22, R136 ;  /* 0x00000016a888723c */ /* 0x000fe20000041888 */
[----:B------:R-:W3:Y:S01]  /*a0c0*/  LDL.LU R192, [R1+0x108] ;  /* 0x0001080001c07983 */ /* 0x000ee20000300800 */
[----:B------:R-:W-:-:S03]  /*a0d0*/  IMAD.MOV.U32 R25, RZ, RZ, R197 ;  /* 0x000000ffff197224 */ /* 0x000fc600078e00c5 */
[----:B------:R-:W3:Y:S01]  /*a0e0*/  LDL.LU R200, [R1+0x10c] ;  /* 0x00010c0001c87983 */ /* 0x000ee20000300800 */
[C---:B------:R-:W-:Y:S07]  /*a0f0*/  HMMA.16816.F32.BF16 R104, R84.reuse, R22, R104 ;  /* 0x000000165468723c */ /* 0x040fee0000041868 */
[----:B------:R-:W-:Y:S02]  /*a100*/  IMAD.MOV.U32 R23, RZ, RZ, R199 ;  /* 0x000000ffff177224 */ /* 0x000fe400078e00c7 */
[----:B------:R-:W3:Y:S01]  /*a110*/  LDL.LU R199, [R1+0x6c] ;  /* 0x00006c0001c77983 */ /* 0x000ee20000300800 */
[----:B------:R-:W-:Y:S01]  /*a120*/  IMAD.MOV.U32 R22, RZ, RZ, R198 ;  /* 0x000000ffff167224 */ /* 0x000fe200078e00c6 */
[C---:B------:R-:W-:Y:S02]  /*a130*/  HMMA.16816.F32.BF16 R116, R84.reuse, R34, R116 ;  /* 0x000000225474723c */ /* 0x040fe40000041874 */
[----:B------:R-:W3:Y:S04]  /*a140*/  LDL.LU R197, [R1+0x110] ;  /* 0x0001100001c57983 */ /* 0x000ee80000300800 */
[----:B------:R-:W-:Y:S01]  /*a150*/  HMMA.16816.F32.BF16 R112, R84, R30, R112 ;  /* 0x0000001e5470723c */ /* 0x000fe20000041870 */
[----:B------:R-:W-:-:S02]  /*a160*/  IMAD.MOV.U32 R24, RZ, RZ, R204 ;  /* 0x000000ffff187224 */ /* 0x000fc400078e00cc */
[----:B------:R-:W-:Y:S02]  /*a170*/  IMAD.MOV.U32 R27, RZ, RZ, R196 ;  /* 0x000000ffff1b7224 */ /* 0x000fe400078e00c4 */
[----:B------:R-:W3:Y:S04]  /*a180*/  LDL.LU R196, [R1+0x70] ;  /* 0x0000700001c47983 */ /* 0x000ee80000300800 */
[----:B------:R-:W3:Y:S04]  /*a190*/  LDL.LU R198, [R1+0x114] ;  /* 0x0001140001c67983 */ /* 0x000ee80000300800 */
[----:B------:R-:W3:Y:S01]  /*a1a0*/  LDL.LU R204, [R1+0x74] ;  /* 0x0000740001cc7983 */ /* 0x000ee20000300800 */
[----:B--2---:R-:W-:-:S03]  /*a1b0*/  IMAD.MOV.U32 R84, RZ, RZ, R246 ;  /* 0x000000ffff547224 */ /* 0x004fc600078e00f6 */
[----:B------:R-:W2:Y:S01]  /*a1c0*/  LDL.LU R246, [R1+0x420] ;  /* 0x0004200001f67983 */ /* 0x000ea20000300800 */
[----:B----4-:R-:W-:Y:S01]  /*a1d0*/  IMAD.MOV.U32 R182, RZ, RZ, R186 ;  /* 0x000000ffffb67224 */ /* 0x010fe200078e00ba */
[C---:B------:R-:W-:Y:S06]  /*a1e0*/  HMMA.16816.F32.BF16 R148, R168.reuse, R34, R148 ;  /* 0x00000022a894723c */ /* 0x040fec0000041894 */
[----:B------:R-:W-:Y:S07]  /*a1f0*/  HMMA.16816.F32.BF16 R144, R168, R30, R144 ;  /* 0x0000001ea890723c */ /* 0x000fee0000041890 */
[----:B------:R-:W-:Y:S01]  /*a200*/  IMAD.MOV.U32 R168, RZ, RZ, R82 ;  /* 0x000000ffffa87224 */ /* 0x000fe200078e0052 */
[----:B------:R-:W-:Y:S01]  /*a210*/  HMMA.16816.F32.BF16 R48, R172, R34, R48 ;  /* 0x00000022ac30723c */ /* 0x000fe20000041830 */
[----:B------:R-:W-:-:S02]  /*a220*/  IMAD.MOV.U32 R171, RZ, RZ, R83 ;  /* 0x000000ffffab7224 */ /* 0x000fc400078e0053 */
[----:B------:R-:W-:-:S03]  /*a230*/  IMAD.MOV.U32 R170, RZ, RZ, R80 ;  /* 0x000000ffffaa7224 */ /* 0x000fc600078e0050 */
[----:B------:R-:W-:Y:S07]  /*a240*/  HMMA.16816.F32.BF16 R44, R172, R30, R44 ;  /* 0x0000001eac2c723c */ /* 0x000fee000004182c */
[----:B------:R-:W-:Y:S02]  /*a250*/  IMAD.MOV.U32 R173, RZ, RZ, R81 ;  /* 0x000000ffffad7224 */ /* 0x000fe400078e0051 */
[----:B------:R-:W-:Y:S02]  /*a260*/  IMAD.MOV.U32 R172, RZ, RZ, R184 ;  /* 0x000000ffffac7224 */ /* 0x000fe400078e00b8 */
[----:B------:R-:W-:-:S02]  /*a270*/  IMAD.MOV.U32 R175, RZ, RZ, R185 ;  /* 0x000000ffffaf7224 */ /* 0x000fc400078e00b9 */
[----:B------:R-:W-:Y:S02]  /*a280*/  IMAD.MOV.U32 R184, RZ, RZ, R2 ;  /* 0x000000ffffb87224 */ /* 0x000fe400078e0002 */
[----:B------:R-:W-:Y:S02]  /*a290*/  IMAD.MOV.U32 R185, RZ, RZ, R187 ;  /* 0x000000ffffb97224 */ /* 0x000fe400078e00bb */
[----:B------:R-:W-:Y:S02]  /*a2a0*/  IMAD.MOV.U32 R187, RZ, RZ, R3 ;  /* 0x000000ffffbb7224 */ /* 0x000fe400078e0003 */
[----:B------:R-:W-:Y:S02]  /*a2b0*/  IMAD.MOV.U32 R86, RZ, RZ, R76 ;  /* 0x000000ffff567224 */ /* 0x000fe400078e004c */
[----:B------:R-:W-:Y:S02]  /*a2c0*/  IMAD.MOV.U32 R176, RZ, RZ, R190 ;  /* 0x000000ffffb07224 */ /* 0x000fe400078e00be */
[----:B------:R-:W-:-:S02]  /*a2d0*/  IMAD.MOV.U32 R169, RZ, RZ, R77 ;  /* 0x000000ffffa97224 */ /* 0x000fc400078e004d */
[----:B------:R-:W-:Y:S02]  /*a2e0*/  IMAD.MOV.U32 R181, RZ, RZ, R195 ;  /* 0x000000ffffb57224 */ /* 0x000fe400078e00c3 */
[----:B---3--:R-:W-:Y:S02]  /*a2f0*/  IMAD.MOV.U32 R190, RZ, RZ, R201 ;  /* 0x000000ffffbe7224 */ /* 0x008fe400078e00c9 */
[----:B------:R-:W-:Y:S02]  /*a300*/  IMAD.MOV.U32 R30, RZ, RZ, R179 ;  /* 0x000000ffff1e7224 */ /* 0x000fe400078e00b3 */
        /* <DEDUP_REMOVED lines=20> */
[----:B--2---:R-:W-:-:S02]  /*a450*/  IMAD.MOV.U32 R186, RZ, RZ, R246 ;  /* 0x000000ffffba7224 */ /* 0x004fc400078e00f6 */
[----:B------:R-:W2:Y:S04]  /*a460*/  LDL.LU R246, [R1+0x41c] ;  /* 0x00041c0001f67983 */ /* 0x000ea80000300800 */
[----:B------:R-:W3:Y:S04]  /*a470*/  LDL.LU R82, [R1+0x138] ;  /* 0x0001380001527983 */ /* 0x000ee80000300800 */
[----:B------:R-:W3:Y:S04]  /*a480*/  LDL.LU R83, [R1+0x1cc] ;  /* 0x0001cc0001537983 */ /* 0x000ee80000300800 */
[----:B------:R-:W4:Y:S04]  /*a490*/  LDL.LU R80, [R1+0x13c] ;  /* 0x00013c0001507983 */ /* 0x000f280000300800 */
        /* <DEDUP_REMOVED lines=11> */
[----:B------:R-:W4:Y:S01]  /*a550*/  LDL.LU R252, [R1+0x400] ;  /* 0x0004000001fc7983 */ /* 0x000f220000300800 */
[----:B------:R-:W-:-:S02]  /*a560*/  IMAD.MOV.U32 R183, RZ, RZ, R193 ;  /* 0x000000ffffb77224 */ /* 0x000fc400078e00c1 */
[----:B------:R-:W-:Y:S02]  /*a570*/  IMAD.MOV.U32 R193, RZ, RZ, R192 ;  /* 0x000000ffffc17224 */ /* 0x000fe400078e00c0 */
[----:B------:R-:W-:Y:S02]  /*a580*/  IMAD.MOV.U32 R85, RZ, RZ, R78 ;  /* 0x000000ffff557224 */ /* 0x000fe400078e004e */
[----:B------:R-:W-:Y:S01]  /*a590*/  IMAD.MOV.U32 R87, RZ, RZ, R79 ;  /* 0x000000ffff577224 */ /* 0x000fe200078e004f */
[----:B------:R-:W-:Y:S02]  /*a5a0*/  LOP3.LUT R251, R251, R250, RZ, 0x3c, !PT ;  /* 0x000000fafbfb7212 */ /* 0x000fe400078e3cff */
[----:B------:R-:W-:Y:S02]  /*a5b0*/  LOP3.LUT R249, R249, R248, RZ, 0x3c, !PT ;  /* 0x000000f8f9f97212 */ /* 0x000fe400078e3cff */
[----:B------:R-:W-:Y:S02]  /*a5c0*/  LOP3.LUT R29, R29, R28, RZ, 0x3c, !PT ;  /* 0x0000001c1d1d7212 */ /* 0x000fe400078e3cff */
[----:B------:R-:W-:-:S02]  /*a5d0*/  LOP3.LUT R33, R33, R32, RZ, 0x3c, !PT ;  /* 0x0000002021217212 */ /* 0x000fc400078e3cff */
[----:B------:R-:W-:Y:S02]  /*a5e0*/  LOP3.LUT R209, R209, R208, RZ, 0x3c, !PT ;  /* 0x000000d0d1d17212 */ /* 0x000fe400078e3cff */
[----:B------:R-:W-:Y:S02]  /*a5f0*/  LOP3.LUT R211, R211, R210, RZ, 0x3c, !PT ;  /* 0x000000d2d3d37212 */ /* 0x000fe400078e3cff */
[----:B------:R-:W-:Y:S02]  /*a600*/  LOP3.LUT R213, R213, R212, RZ, 0x3c, !PT ;  /* 0x000000d4d5d57212 */ /* 0x000fe400078e3cff */
[----:B------:R-:W-:Y:S02]  /*a610*/  LOP3.LUT R217, R217, R216, RZ, 0x3c, !PT ;  /* 0x000000d8d9d97212 */ /* 0x000fe400078e3cff */
[----:B------:R-:W-:Y:S02]  /*a620*/  LOP3.LUT R219, R219, R218, RZ, 0x3c, !PT ;  /* 0x000000dadbdb7212 */ /* 0x000fe400078e3cff */
[----:B------:R-:W-:-:S02]  /*a630*/  LOP3.LUT R221, R221, R220, RZ, 0x3c, !PT ;  /* 0x000000dcdddd7212 */ /* 0x000fc400078e3cff */
[----:B------:R-:W-:Y:S02]  /*a640*/  LOP3.LUT R223, R223, R222, RZ, 0x3c, !PT ;  /* 0x000000dedfdf7212 */ /* 0x000fe400078e3cff */
[----:B------:R-:W-:Y:S02]  /*a650*/  LOP3.LUT R225, R225, R224, RZ, 0x3c, !PT ;  /* 0x000000e0e1e17212 */ /* 0x000fe400078e3cff */
[----:B------:R-:W-:Y:S01]  /*a660*/  LOP3.LUT R227, R227, R226, RZ, 0x3c, !PT ;  /* 0x000000e2e3e37212 */ /* 0x000fe200078e3cff */
[----:B------:R-:W-:Y:S01]  /*a670*/  IMAD.MOV.U32 R34, RZ, RZ, R75 ;  /* 0x000000ffff227224 */ /* 0x000fe200078e004b */
[----:B------:R-:W-:Y:S01]  /*a680*/  LOP3.LUT R250, R251, R250, RZ, 0x3c, !PT ;  /* 0x000000fafbfa7212 */ /* 0x000fe200078e3cff */
[----:B------:R-:W-:Y:S01]  /*a690*/  IMAD.MOV.U32 R35, RZ, RZ, R74 ;  /* 0x000000ffff237224 */ /* 0x000fe200078e004a */
        /* <DEDUP_REMOVED lines=24> */
[----:B------:R-:W-:Y:S01]  /*a820*/  LOP3.LUT R227, R227, R226, RZ, 0x3c, !PT ;  /* 0x000000e2e3e37212 */ /* 0x000fe200078e3cff */
[----:B--2---:R-:W-:Y:S02]  /*a830*/  IMAD.MOV.U32 R192, RZ, RZ, R246 ;  /* 0x000000ffffc07224 */ /* 0x004fe400078e00f6 */
[----:B------:R-:W0:Y:S01]  /*a840*/  LDC R246, c[0x0][0x23c] ;  /* 0x00008f00fff67b82 */ /* 0x000e220000000800 */
[----:B---3--:R-:W-:-:S02]  /*a850*/  LOP3.LUT R83, R83, R82, RZ, 0x3c, !PT ;  /* 0x0000005253537212 */ /* 0x008fc400078e3cff */
[----:B----4-:R-:W-:Y:S02]  /*a860*/  LOP3.LUT R81, R81, R80, RZ, 0x3c, !PT ;  /* 0x0000005051517212 */ /* 0x010fe400078e3cff */
[----:B------:R-:W-:Y:S02]  /*a870*/  LOP3.LUT R82, R83, R82, RZ, 0x3c, !PT ;  /* 0x0000005253527212 */ /* 0x000fe400078e3cff */
[----:B------:R-:W-:Y:S02]  /*a880*/  LOP3.LUT R80, R81, R80, RZ, 0x3c, !PT ;  /* 0x0000005051507212 */ /* 0x000fe400078e3cff */
[----:B------:R-:W-:Y:S01]  /*a890*/  LOP3.LUT R3, R3, R2, RZ, 0x3c, !PT ;  /* 0x0000000203037212 */ /* 0x000fe200078e3cff */
[----:B0-----:R-:W-:Y:S01]  /*a8a0*/  IMAD.SHL.U32 R246, R246, 0x20, RZ ;  /* 0x00000020f6f67824 */ /* 0x001fe200078e00ff */
[----:B------:R-:W-:Y:S02]  /*a8b0*/  LOP3.LUT R81, R81, R80, RZ, 0x3c, !PT ;  /* 0x0000005051517212 */ /* 0x000fe400078e3cff */
[----:B------:R-:W-:-:S02]  /*a8c0*/  LOP3.LUT R2, R3, R2, RZ, 0x3c, !PT ;  /* 0x0000000203027212 */ /* 0x000fc400078e3cff */
[----:B------:R-:W-:Y:S01]  /*a8d0*/  LOP3.LUT R83, R83, R82, RZ, 0x3c, !PT ;  /* 0x0000005253537212 */ /* 0x000fe200078e3cff */
[----:B------:R-:W-:Y:S01]  /*a8e0*/  IMAD.WIDE R78, R246, 0x2, R234 ;  /* 0x00000002f64e7825 */ /* 0x000fe200078e02ea */
[----:B------:R-:W-:-:S03]  /*a8f0*/  LOP3.LUT R3, R3, R2, RZ, 0x3c, !PT ;  /* 0x0000000203037212 */ /* 0x000fc600078e3cff */
[----:B------:R-:W-:Y:S02]  /*a900*/  IMAD.MOV.U32 R234, RZ, RZ, R80 ;  /* 0x000000ffffea7224 */ /* 0x000fe400078e0050 */
[----:B------:R-:W-:Y:S02]  /*a910*/  IMAD.MOV.U32 R235, RZ, RZ, R81 ;  /* 0x000000ffffeb7224 */ /* 0x000fe400078e0051 */
[----:B------:R-:W-:-:S04]  /*a920*/  IMAD.WIDE R80, R246, 0x2, R232 ;  /* 0x00000002f6507825 */ /* 0x000fc800078e02e8 */
[----:B------:R-:W-:Y:S02]  /*a930*/  IMAD.MOV.U32 R232, RZ, RZ, R82 ;  /* 0x000000ffffe87224 */ /* 0x000fe400078e0052 */
[----:B------:R-:W-:Y:S02]  /*a940*/  IMAD.MOV.U32 R233, RZ, RZ, R83 ;  /* 0x000000ffffe97224 */ /* 0x000fe400078e0053 */
[----:B------:R-:W-:Y:S01]  /*a950*/  IMAD.WIDE R82, R246, 0x2, R230 ;  /* 0x00000002f6527825 */ /* 0x000fe200078e02e6 */
[----:B------:R-:W-:-:S03]  /*a960*/  LOP3.LUT R215, R215, R214, RZ, 0x3c, !PT ;  /* 0x000000d6d7d77212 */ /* 0x000fc600078e3cff */
[----:B------:R-:W-:Y:S02]  /*a970*/  IMAD.MOV.U32 R230, RZ, RZ, R2 ;  /* 0x000000ffffe67224 */ /* 0x000fe400078e0002 */
[----:B------:R-:W-:Y:S02]  /*a980*/  IMAD.MOV.U32 R231, RZ, RZ, R3 ;  /* 0x000000ffffe77224 */ /* 0x000fe400078e0003 */
[----:B------:R-:W-:-:S04]  /*a990*/  IMAD.WIDE R2, R246, 0x2, R228 ;  /* 0x00000002f6027825 */ /* 0x000fc800078e02e4 */
        /* <DEDUP_REMOVED lines=11> */
[----:B------:R-:W-:Y:S02]  /*aa50*/  IMAD.MOV.U32 R240, RZ, RZ, R234 ;  /* 0x000000fffff07224 */ /* 0x000fe400078e00ea */
[----:B------:R-:W-:Y:S02]  /*aa60*/  IMAD.MOV.U32 R241, RZ, RZ, R235 ;  /* 0x000000fffff17224 */ /* 0x000fe400078e00eb */
[----:B------:R-:W-:-:S04]  /*aa70*/  IMAD.WIDE R234, R246, 0x2, R242 ;  /* 0x00000002f6ea7825 */ /* 0x000fc800078e02f2 */
[----:B------:R-:W-:Y:S02]  /*aa80*/  IMAD.MOV.U32 R242, RZ, RZ, R236 ;  /* 0x000000fffff27224 */ /* 0x000fe400078e00ec */
[----:B------:R-:W-:Y:S02]  /*aa90*/  IMAD.MOV.U32 R243, RZ, RZ, R237 ;  /* 0x000000fffff37224 */ /* 0x000fe400078e00ed */
[----:B------:R-:W-:-:S04]  /*aaa0*/  IMAD.WIDE R236, R246, 0x2, R244 ;  /* 0x00000002f6ec7825 */ /* 0x000fc800078e02f4 */
[----:B------:R-:W-:Y:S02]  /*aab0*/  IMAD.MOV.U32 R76, RZ, RZ, R252 ;  /* 0x000000ffff4c7224 */ /* 0x000fe400078e00fc */
[----:B------:R-:W-:Y:S02]  /*aac0*/  IMAD.MOV.U32 R77, RZ, RZ, R247 ;  /* 0x000000ffff4d7224 */ /* 0x000fe400078e00f7 */
[----:B------:R-:W-:Y:S02]  /*aad0*/  IMAD.MOV.U32 R244, RZ, RZ, R74 ;  /* 0x000000fffff47224 */ /* 0x000fe400078e004a */
[----:B------:R-:W-:Y:S02]  /*aae0*/  IMAD.MOV.U32 R245, RZ, RZ, R75 ;  /* 0x000000fffff57224 */ /* 0x000fe400078e004b */
[C---:B------:R-:W-:Y:S01]  /*aaf0*/  IMAD.WIDE R250, R246.reuse, 0x2, R250 ;  /* 0x00000002f6fa7825 */ /* 0x040fe200078e02fa */
[----:B------:R0:W5:Y:S03]  /*ab00*/  LDL.LU.64 R74, [R1+0x3f8] ;  /* 0x0003f800014a7983 */ /* 0x0001660000300a00 */
[----:B------:R-:W-:-:S04]  /*ab10*/  IMAD.WIDE R248, R246, 0x2, R248 ;  /* 0x00000002f6f87825 */ /* 0x000fc800078e02f8 */
        /* <DEDUP_REMOVED lines=52> */
[----:B------:R-:W-:Y:S02]  /*ae60*/  IMAD.WIDE R246, R246, 0x2, R76 ;  /* 0x00000002f6f67825 */ /* 0x000fe400078e024c */
[----:B------:R0:W5:Y:S02]  /*ae70*/  LDL.LU.64 R76, [R1+0x3f0] ;  /* 0x0003f000014c7983 */ /* 0x0001640000300a00 */
[----:B------:R-:W-:Y:S02]  /*ae80*/  IMAD.MOV.U32 R252, RZ, RZ, R79 ;  /* 0x000000fffffc7224 */ /* 0x000fe400078e004f */
[----:B------:R1:W-:Y:S04]  /*ae90*/  STL [R1+0x148], R78 ;  /* 0x0001484e01007387 */ /* 0x0003e80000100800 */
[----:B-1----:R0:W5:Y:S04]  /*aea0*/  LDL.LU.64 R78, [R1+0x3e8] ;  /* 0x0003e800014e7983 */ /* 0x0021680000300a00 */
[----:B------:R-:W-:Y:S04]  /*aeb0*/  STL [R1+0x14c], R80 ;  /* 0x00014c5001007387 */ /* 0x000fe80000100800 */
[----:B------:R1:W-:Y:S02]  /*aec0*/  STL [R1+0x80], R252 ;  /* 0x000080fc01007387 */ /* 0x0003e40000100800 */
[----:B-1----:R-:W-:-:S02]  /*aed0*/  IMAD.MOV.U32 R252, RZ, RZ, R81 ;  /* 0x000000fffffc7224 */ /* 0x002fc400078e0051 */
[----:B------:R0:W5:Y:S04]  /*aee0*/  LDL.LU.64 R80, [R1+0x3e0] ;  /* 0x0003e00001507983 */ /* 0x0001680000300a00 */
[----:B------:R-:W-:Y:S04]  /*aef0*/  STL [R1+0x150], R82 ;  /* 0x0001505201007387 */ /* 0x000fe80000100800 */
[----:B------:R1:W-:Y:S02]  /*af00*/  STL [R1+0x84], R252 ;  /* 0x000084fc01007387 */ /* 0x0003e40000100800 */
[----:B-1----:R-:W-:-:S02]  /*af10*/  IMAD.MOV.U32 R252, RZ, RZ, R83 ;  /* 0x000000fffffc7224 */ /* 0x002fc400078e0053 */
[----:B------:R0:W5:Y:S04]  /*af20*/  LDL.LU.64 R82, [R1+0x3d8] ;  /* 0x0003d80001527983 */ /* 0x0001680000300a00 */
[----:B------:R-:W-:Y:S04]  /*af30*/  STL [R1+0x154], R2 ;  /* 0x0001540201007387 */ /* 0x000fe80000100800 */
[----:B------:R1:W-:Y:S02]  /*af40*/  STL [R1+0x88], R252 ;  /* 0x000088fc01007387 */ /* 0x0003e40000100800 */
[----:B-1----:R-:W-:-:S02]  /*af50*/  IMAD.MOV.U32 R252, RZ, RZ, R3 ;  /* 0x000000fffffc7224 */ /* 0x002fc400078e0003 */
[----:B------:R-:W2:Y:S04]  /*af60*/  LDL.LU.64 R2, [R1+0x3d0] ;  /* 0x0003d00001027983 */ /* 0x000ea80000300a00 */
[----:B------:R1:W-:Y:S04]  /*af70*/  STL [R1+0x8c], R252 ;  /* 0x00008cfc01007387 */ /* 0x0003e80000100800 */
[----:B-1----:R0:W5:Y:S04]  /*af80*/  LDL.LU R252, [R1+0x3cc] ;  /* 0x0003cc0001fc7983 */ /* 0x0021680000300800 */
[----:B------:R-:W-:Y:S04]  /*af90*/  STL [R1+0x158], R250 ;  /* 0x000158fa01007387 */ /* 0x000fe80000100800 */
[----:B------:R-:W-:Y:S04]  /*afa0*/  STL [R1+0x15c], R248 ;  /* 0x00015cf801007387 */ /* 0x000fe80000100800 */
[----:B------:R1:W-:Y:S04]  /*afb0*/  STL [R1+0x160], R4 ;  /* 0x0001600401007387 */ /* 0x0003e80000100800 */
[----:B------:R-:W-:Y:S04]  /*afc0*/  STL [R1+0x90], R5 ;  /* 0x0000900501007387 */ /* 0x000fe80000100800 */
        /* <DEDUP_REMOVED lines=14> */
[----:B------:R-:W-:Y:S04]  /*b0b0*/  STL [R1], R20 ;  /* 0x0000001401007387 */ /* 0x000fe80000100800 */
        /* <DEDUP_REMOVED lines=58> */
[----:B------:R3:W-:Y:S04]  /*b460*/  STL [R1+0x190], R208 ;  /* 0x000190d001007387 */ /* 0x0007e80000100800 */
[----:B------:R4:W-:Y:S04]  /*b470*/  STL [R1+0x194], R210 ;  /* 0x000194d201007387 */ /* 0x0009e80000100800 */
[----:B------:R0:W-:Y:S04]  /*b480*/  STL [R1+0x198], R212 ;  /* 0x000198d401007387 */ /* 0x0001e80000100800 */
[----:B-1----:R-:W2:Y:S04]  /*b490*/  LDL.LU R4, [R1+0x3c8] ;  /* 0x0003c80001047983 */ /* 0x002ea80000300800 */
[----:B------:R1:W-:Y:S04]  /*b4a0*/  STL [R1+0x19c], R214 ;  /* 0x00019cd601007387 */ /* 0x0003e80000100800 */
        /* <DEDUP_REMOVED lines=21> */
[----:B------:R0:W-:Y:S01]  /*b600*/  STL [R1+0x140], R243 ;  /* 0x000140f301007387 */ /* 0x0001e20000100800 */
[----:B------:R-:W-:Y:S01]  /*b610*/  USHF.L.U32 UR6, UR9, 0x5, URZ ;  /* 0x0000000509067899 */ /* 0x000fe2000800063f */
[----:B------:R-:W-:-:S03]  /*b620*/  IMAD.MOV.U32 R250, RZ, RZ, R251 ;  /* 0x000000fffffa7224 */ /* 0x000fc600078e00fb */
[----:B------:R-:W-:Y:S01]  /*b630*/  UIMAD.WIDE UR4, UR6, 0x2, UR4 ;  /* 0x00000002060478a5 */ /* 0x000fe2000f8e0204 */
[----:B------:R-:W-:Y:S02]  /*b640*/  IMAD.MOV.U32 R248, RZ, RZ, R249 ;  /* 0x000000fffff87224 */ /* 0x000fe400078e00f9 */
[----:B---3--:R-:W-:Y:S02]  /*b650*/  IMAD.MOV.U32 R208, RZ, RZ, R209 ;  /* 0x000000ffffd07224 */ /* 0x008fe400078e00d1 */
[----:B----4-:R-:W-:Y:S02]  /*b660*/  IMAD.MOV.U32 R210, RZ, RZ, R211 ;  /* 0x000000ffffd27224 */ /* 0x010fe400078e00d3 */
[----:B0-----:R-:W-:Y:S02]  /*b670*/  IMAD.MOV.U32 R212, RZ, RZ, R213 ;  /* 0x000000ffffd47224 */ /* 0x001fe400078e00d5 */
[----:B-1----:R-:W-:Y:S02]  /*b680*/  IMAD.MOV.U32 R214, RZ, RZ, R215 ;  /* 0x000000ffffd67224 */ /* 0x002fe400078e00d7 */
[----:B------:R-:W-:-:S02]  /*b690*/  IMAD.MOV.U32 R216, RZ, RZ, R217 ;  /* 0x000000ffffd87224 */ /* 0x000fc400078e00d9 */
[----:B------:R-:W-:Y:S02]  /*b6a0*/  IMAD.MOV.U32 R218, RZ, RZ, R219 ;  /* 0x000000ffffda7224 */ /* 0x000fe400078e00db */
[----:B------:R-:W-:Y:S02]  /*b6b0*/  IMAD.MOV.U32 R220, RZ, RZ, R221 ;  /* 0x000000ffffdc7224 */ /* 0x000fe400078e00dd */
[----:B------:R-:W-:Y:S02]  /*b6c0*/  IMAD.MOV.U32 R222, RZ, RZ, R223 ;  /* 0x000000ffffde7224 */ /* 0x000fe400078e00df */
[----:B------:R-:W-:Y:S02]  /*b6d0*/  IMAD.MOV.U32 R224, RZ, RZ, R225 ;  /* 0x000000ffffe07224 */ /* 0x000fe400078e00e1 */
[----:B------:R-:W-:Y:S02]  /*b6e0*/  IMAD.MOV.U32 R226, RZ, RZ, R227 ;  /* 0x000000ffffe27224 */ /* 0x000fe400078e00e3 */
[----:B--2---:R-:W-:-:S02]  /*b6f0*/  VIADD R3, R3, 0xffffffe0 ;  /* 0xffffffe003037836 */ /* 0x004fc40000000000 */
[----:B------:R-:W-:-:S05]  /*b700*/  VIADD R4, R4, 0xffffffff ;  /* 0xffffffff04047836 */ /* 0x000fca0000000000 */
[----:B------:R0:W-:Y:S04]  /*b710*/  STL [R1+0x3c8], R4 ;  /* 0x0003c80401007387 */ /* 0x0001e80000100800 */
[----:B------:R0:W-:Y:S04]  /*b720*/  STL [R1+0x1dc], R244 ;  /* 0x0001dcf401007387 */ /* 0x0001e80000100800 */
[----:B------:R0:W-:Y:S04]  /*b730*/  STL [R1+0x144], R245 ;  /* 0x000144f501007387 */ /* 0x0001e80000100800 */
[----:B------:R0:W-:Y:S01]  /*b740*/  STL [R1+0x1d0], R246 ;  /* 0x0001d0f601007387 */ /* 0x0001e20000100800 */
[----:B------:R-:W-:-:S13]  /*b750*/  ISETP.NE.U32.AND P0, PT, R4, RZ, PT ;  /* 0x000000ff0400720c */ /* 0x000fda0003f05070 */
[----:B0-----:R-:W-:Y:S05]  /*b760*/  @P0 BRA `(.L_x_1) ;  /* 0xffffffa400480947 */ /* 0x001fea000383ffff */
[----:B------:R-:W-:Y:S02]  /*b770*/  F2FP.BF16.F32.PACK_AB R15, R95, R159 ;  /* 0x0000009f5f0f723e */ /* 0x000fe400000010ff */
[----:B------:R-:W-:Y:S02]  /*b780*/  F2FP.BF16.F32.PACK_AB R84, R129, R61 ;  /* 0x0000003d8154723e */ /* 0x000fe400000010ff */
[----:B------:R-:W-:Y:S02]  /*b790*/  F2FP.BF16.F32.PACK_AB R5, R123, R55 ;  /* 0x000000377b05723e */ /* 0x000fe400000010ff */
[----:B------:R-:W-:Y:S02]  /*b7a0*/  F2FP.BF16.F32.PACK_AB R10, R88, R152 ;  /* 0x00000098580a723e */ /* 0x000fe400000010ff */
[----:B------:R-:W-:Y:S02]  /*b7b0*/  F2FP.BF16.F32.PACK_AB R12, R125, R57 ;  /* 0x000000397d0c723e */ /* 0x000fe400000010ff */
[----:B------:R-:W-:-:S02]  /*b7c0*/  F2FP.BF16.F32.PACK_AB R61, R135, R67 ;  /* 0x00000043873d723e */ /* 0x000fc400000010ff */
        /* <DEDUP_REMOVED lines=42> */
[----:B-----5:R-:W-:Y:S02]  /*ba70*/  F2FP.BF16.F32.PACK_AB R93, R143, R75 ;  /* 0x0000004b8f5d723e */ /* 0x020fe400000010ff */
        /* <DEDUP_REMOVED lines=14> */
[----:B------:R-:W-:-:S07]  /*bb60*/  F2FP.BF16.F32.PACK_AB R44, R148, R80 ;  /* 0x00000050942c723e */ /* 0x000fce00000010ff */
.L_x_0:
[----:B------:R-:W2:Y:S01]  /*bb70*/  LDL.LU R79, [R1+0x78] ;  /* 0x00007800014f7983 */ /* 0x000ea20000300800 */
[----:B------:R-:W0:Y:S01]  /*bb80*/  S2UR UR5, SR_CgaCtaId ;  /* 0x00000000000579c3 */ /* 0x000e220000008800 */
[----:B------:R-:W-:Y:S01]  /*bb90*/  UMOV UR4, 0x400 ;  /* 0x0000040000047882 */ /* 0x000fe20000000000 */
[C---:B------:R-:W-:Y:S01]  /*bba0*/  VIADD R0, R252.reuse, 0x3f ;  /* 0x0000003ffc007836 */ /* 0x040fe20000000000 */
[----:B------:R-:W3:Y:S01]  /*bbb0*/  LDL.LU R78, [R1+0x7c] ;  /* 0x00007c00014e7983 */ /* 0x000ee20000300800 */
[----:B------:R-:W-:Y:S01]  /*bbc0*/  ULDC.64 UR6, c[0x0][0x228] ;  /* 0x00008a0000067ab9 */ /* 0x000fe20000000a00 */
[----:B------:R-:W-:Y:S01]  /*bbd0*/  VIADD R20, R252, 0x3 ;  /* 0x00000003fc147836 */ /* 0x000fe20000000000 */
[----:B------:R-:W-:Y:S01]  /*bbe0*/  ULDC.64 UR8, c[0x0][0x220] ;  /* 0x0000880000087ab9 */ /* 0x000fe20000000a00 */
[----:B------:R-:W1:Y:S01]  /*bbf0*/  S2R R21, SR_TID.X ;  /* 0x0000000000157919 */ /* 0x000e620000002100 */
[----:B------:R-:W-:Y:S01]  /*bc00*/  BAR.SYNC.DEFER_BLOCKING 0x0 ;  /* 0x0000000000007b1d */ /* 0x000fe20000010000 */
[----:B------:R-:W-:Y:S01]  /*bc10*/  ISETP.GE.AND P3, PT, R0, UR7, PT ;  /* 0x0000000700007c0c */ /* 0x000fe2000bf66270 */
[----:B------:R-:W-:-:S02]  /*bc20*/  VIADD R2, R252, 0x2 ;  /* 0x00000002fc027836 */ /* 0x000fc40000000000 */
[----:B------:R-:W-:Y:S01]  /*bc30*/  VIADD R3, R252, 0x1 ;  /* 0x00000001fc037836 */ /* 0x000fe20000000000 */
[----:B0-----:R-:W-:Y:S01]  /*bc40*/  ULEA UR4, UR5, UR4, 0x18 ;  /* 0x0000000405047291 */ /* 0x001fe2000f8ec03f */
[----:B-1----:R-:W-:Y:S02]  /*bc50*/  LOP3.LUT R21, R21, 0x1f, RZ, 0xc0, !PT ;  /* 0x0000001f15157812 */ /* 0x002fe400078ec0ff */
[----:B------:R-:W-:-:S03]  /*bc60*/  ULDC UR5, c[0x0][0x228] ;  /* 0x00008a0000057ab9 */ /* 0x000fc60000000800 */
[----:B------:R-:W-:Y:S01]  /*bc70*/  LEA R0, R21, UR4, 0x4 ;  /* 0x0000000415007c11 */ /* 0x000fe2000f8e20ff */
[----:B------:R-:W-:-:S04]  /*bc80*/  ULDC UR4, c[0x0][0x248] ;  /* 0x0000920000047ab9 */ /* 0x000fc80000000800 */
[----:B------:R-:W-:Y:S01]  /*bc90*/  STSM.16.M88.4 [R0], R44 ;  /* 0x0000002c00007844 */ /* 0x000fe20000000200 */
[----:B------:R-:W-:-:S03]  /*bca0*/  NOP ;  /* 0x0000000000007918 */ /* 0x000fc60000000000 */
[----:B------:R-:W0:Y:S01]  /*bcb0*/  LDS.128 R72, [R0] ;  /* 0x0000000000487984 */ /* 0x000e220000000c00 */
[----:B------:R-:W-:-:S03]  /*bcc0*/  NOP ;  /* 0x0000000000007918 */ /* 0x000fc60000000000 */
[----:B------:R-:W-:Y:S01]  /*bcd0*/  STSM.16.M88.4 [R0], R28 ;  /* 0x0000001c00007844 */ /* 0x000fe20000000200 */
[----:B------:R-:W-:-:S03]  /*bce0*/  NOP ;  /* 0x0000000000007918 */ /* 0x000fc60000000000 */
[----:B------:R-:W1:Y:S01]  /*bcf0*/  LDS.128 R68, [R0] ;  /* 0x0000000000447984 */ /* 0x000e620000000c00 */
[----:B------:R-:W-:-:S03]  /*bd00*/  NOP ;  /* 0x0000000000007918 */ /* 0x000fc60000000000 */
[----:B------:R-:W-:Y:S01]  /*bd10*/  STSM.16.M88.4 [R0], R32 ;  /* 0x0000002000007844 */ /* 0x000fe20000000200 */
[----:B------:R-:W-:Y:S01]  /*bd20*/  ISETP.GE.AND P2, PT, R20, UR7, PT ;  /* 0x0000000714007c0c */ /* 0x000fe2000bf46270 */
[----:B------:R-:W-:Y:S02]  /*bd30*/  NOP ;  /* 0x0000000000007918 */ /* 0x000fe40000000000 */
[----:B------:R-:W4:Y:S01]  /*bd40*/  LDS.128 R20, [R0] ;  /* 0x0000000000147984 */ /* 0x000f220000000c00 */
[----:B------:R-:W-:-:S03]  /*bd50*/  NOP ;  /* 0x0000000000007918 */ /* 0x000fc60000000000 */
[----:B------:R-:W-:Y:S01]  /*bd60*/  STSM.16.M88.4 [R0], R36 ;  /* 0x0000002400007844 */ /* 0x000fe20000000200 */
[----:B------:R-:W-:-:S03]  /*bd70*/  NOP ;  /* 0x0000000000007918 */ /* 0x000fc60000000000 */
[----:B------:R-:W5:Y:S01]  /*bd80*/  LDS.128 R24, [R0] ;  /* 0x0000000000187984 */ /* 0x000f620000000c00 */
[----:B------:R-:W-:-:S03]  /*bd90*/  NOP ;  /* 0x0000000000007918 */ /* 0x000fc60000000000 */
[----:B------:R-:W-:Y:S01]  /*bda0*/  STSM.16.M88.4 [R0], R40 ;  /* 0x0000002800007844 */ /* 0x000fe20000000200 */
[----:B------:R-:W-:-:S03]  /*bdb0*/  NOP ;  /* 0x0000000000007918 */ /* 0x000fc60000000000 */
[----:B------:R-:W-:Y:S01]  /*bdc0*/  LDS.128 R28, [R0] ;  /* 0x00000000001c7984 */ /* 0x000fe20000000c00 */
[----:B------:R-:W-:-:S03]  /*bdd0*/  NOP ;  /* 0x0000000000007918 */ /* 0x000fc60000000000 */
[----:B------:R-:W-:Y:S01]  /*bde0*/  STSM.16.M88.4 [R0], R92 ;  /* 0x0000005c00007844 */ /* 0x000fe20000000200 */
[----:B------:R-:W-:-:S03]  /*bdf0*/  NOP ;  /* 0x0000000000007918 */ /* 0x000fc60000000000 */
[----:B------:R-:W5:Y:S01]  /*be00*/  LDS.128 R32, [R0] ;  /* 0x0000000000207984 */ /* 0x000f620000000c00 */
[----:B------:R-:W-:Y:S01]  /*be10*/  NOP ;  /* 0x0000000000007918 */ /* 0x000fe20000000000 */
[----:B------:R-:W-:Y:S02]  /*be20*/  ISETP.GE.AND P6, PT, R2, UR7, PT ;  /* 0x0000000702007c0c */ /* 0x000fe4000bfc6270 */
[----:B------:R-:W-:Y:S01]  /*be30*/  STSM.16.M88.4 [R0], R64 ;  /* 0x0000004000007844 */ /* 0x000fe20000000200 */
[----:B------:R-:W-:Y:S01]  /*be40*/  NOP ;  /* 0x0000000000007918 */ /* 0x000fe20000000000 */
[----:B------:R-:W2:Y:S02]  /*be50*/  LDC R2, c[0x0][0x244] ;  /* 0x00009100ff027b82 */ /* 0x000ea40000000800 */
[----:B------:R-:W5:Y:S01]  /*be60*/  LDS.128 R36, [R0] ;  /* 0x0000000000247984 */ /* 0x000f620000000c00 */
        /* <DEDUP_REMOVED lines=20> */
[----:B------:R-:W-:Y:S01]  /*bfb0*/  NOP ;  /* 0x0000000000007918 */ /* 0x000fe20000000000 */
[----:B------:R-:W-:Y:S02]  /*bfc0*/  ISETP.GE.AND P1, PT, R3, UR7, PT ;  /* 0x0000000703007c0c */ /* 0x000fe4000bf26270 */
        /* <DEDUP_REMOVED lines=12> */
[----:B------:R0:W-:Y:S02]  /*c090*/  STSM.16.M88.4 [R0], R4 ;  /* 0x0000000400007844 */ /* 0x0001e40000000200 */
[----:B0-----:R-:W-:Y:S02]  /*c0a0*/  IMAD R7, R252, UR4, RZ ;  /* 0x00000004fc077c24 */ /* 0x001fe4000f8e02ff */
[C---:B--2---:R-:W-:Y:S01]  /*c0b0*/  IMAD R3, R79.reuse, R2, RZ ;  /* 0x000000024f037224 */ /* 0x044fe200078e02ff */
[----:B------:R-:W-:-:S03]  /*c0c0*/  ISETP.GE.AND P0, PT, R79, UR6, PT ;  /* 0x000000064f007c0c */ /* 0x000fc6000bf06270 */
[----:B------:R-:W-:Y:S01]  /*c0d0*/  IMAD R12, R2, 0x20, R3 ;  /* 0x00000020020c7824 */ /* 0x000fe200078e0203 */
[C---:B------:R-:W-:Y:S02]  /*c0e0*/  LEA R2, P4, R3.reuse, UR8, 0x1 ;  /* 0x0000000803027c11 */ /* 0x040fe4000f8808ff */
[C---:B------:R-:W-:Y:S02]  /*c0f0*/  ISETP.LT.AND P0, PT, R252.reuse, UR7, !P0 ;  /* 0x00000007fc007c0c */ /* 0x040fe4000c701270 */
[----:B------:R-:W-:Y:S02]  /*c100*/  LEA.HI.X.SX32 R3, R3, UR9, 0x1, P4 ;  /* 0x0000000903037c11 */ /* 0x000fe4000a0f0eff */
[----:B------:R-:W-:Y:S02]  /*c110*/  ISETP.GE.AND P4, PT, R252, UR7, PT ;  /* 0x00000007fc007c0c */ /* 0x000fe4000bf86270 */
[----:B------:R-:W-:Y:S01]  /*c120*/  LEA R8, P5, R12, UR8, 0x1 ;  /* 0x000000080c087c11 */ /* 0x000fe2000f8a08ff */
[----:B------:R-:W-:Y:S01]  /*c130*/  IMAD.WIDE R4, R7, 0x2, R2 ;  /* 0x0000000207047825 */ /* 0x000fe200078e0202 */
[----:B---3--:R-:W-:Y:S01]  /*c140*/  ISETP.LT.AND P4, PT, R78, UR6, !P4 ;  /* 0x000000064e007c0c */ /* 0x008fe2000e781270 */
[----:B------:R-:W-:Y:S01]  /*c150*/  NOP ;  /* 0x0000000000007918 */ /* 0x000fe20000000000 */
[----:B------:R-:W-:-:S03]  /*c160*/  LEA.HI.X.SX32 R9, R12, UR9, 0x1, P5 ;  /* 0x000000090c097c11 */ /* 0x000fc6000a8f0eff */
[----:B------:R0:W-:Y:S01]  /*c170*/  @P0 STG.E.U16 desc[UR10][R4.64], R72 ;  /* 0x0000004804000986 */ /* 0x0001e2000c10150a */
[----:B------:R-:W-:Y:S01]  /*c180*/  VIADD R15, R7, UR4 ;  /* 0x00000004070f7c36 */ /* 0x000fe20008000000 */
[----:B------:R-:W-:Y:S02]  /*c190*/  ISETP.LT.AND P5, PT, R79, UR6, !P1 ;  /* 0x000000064f007c0c */ /* 0x000fe4000cfa1270 */
[----:B-1----:R-:W-:Y:S01]  /*c1a0*/  PRMT R76, R68, 0x7632, R76 ;  /* 0x00007632444c7816 */ /* 0x002fe2000000004c */
[----:B------:R-:W-:Y:S01]  /*c1b0*/  IMAD.WIDE R6, R7, 0x2, R8 ;  /* 0x0000000207067825 */ /* 0x000fe200078e0208 */
[----:B------:R-:W-:Y:S01]  /*c1c0*/  ISETP.LT.AND P1, PT, R78, UR6, !P1 ;  /* 0x000000064e007c0c */ /* 0x000fe2000cf21270 */
[----:B------:R-:W-:Y:S01]  /*c1d0*/  ULDC UR8, c[0x0][0x228] ;  /* 0x00008a0000087ab9 */ /* 0x000fe20000000800 */
[----:B------:R-:W-:Y:S01]  /*c1e0*/  ULDC UR9, c[0x0][0x228] ;  /* 0x00008a0000097ab9 */ /* 0x000fe20000000800 */
[----:B0-----:R-:W-:Y:S01]  /*c1f0*/  PRMT R5, R72, 0x7632, R5 ;  /* 0x0000763248057816 */ /* 0x001fe20000000005 */
[----:B------:R-:W-:-:S04]  /*c200*/  IMAD.WIDE R10, R15, 0x2, R2 ;  /* 0x000000020f0a7825 */ /* 0x000fc800078e0202 */
[----:B------:R0:W-:Y:S01]  /*c210*/  @P4 STG.E.U16 desc[UR10][R6.64], R5 ;  /* 0x0000000506004986 */ /* 0x0001e2000c10150a */
[----:B------:R-:W-:Y:S02]  /*c220*/  ISETP.LT.AND P4, PT, R79, UR6, !P6 ;  /* 0x000000064f007c0c */ /* 0x000fe4000f781270 */
[----:B------:R-:W-:Y:S01]  /*c230*/  ISETP.LT.AND P6, PT, R78, UR6, !P6 ;  /* 0x000000064e007c0c */ /* 0x000fe2000f7c1270 */
[C---:B------:R-:W-:Y:S01]  /*c240*/  IMAD.WIDE R12, R15.reuse, 0x2, R8 ;  /* 0x000000020f0c7825 */ /* 0x040fe200078e0208 */
[----:B------:R-:W-:Y:S03]  /*c250*/  @P5 STG.E.U16 desc[UR10][R10.64], R68 ;  /* 0x000000440a005986 */ /* 0x000fe6000c10150a */
[----:B------:R-:W-:Y:S02]  /*c260*/  VIADD R15, R15, UR4 ;  /* 0x000000040f0f7c36 */ /* 0x000fe40008000000 */
[----:B------:R-:W-:Y:S01]  /*c270*/  VIADD R14, R252, 0x4 ;  /* 0x00000004fc0e7836 */ /* 0x000fe20000000000 */
[----:B------:R1:W-:Y:S01]  /*c280*/  @P1 STG.E.U16 desc[UR10][R12.64], R76 ;  /* 0x0000004c0c001986 */ /* 0x0003e2000c10150a */
[----:B0-----:R-:W-:-:S04]  /*c290*/  IMAD.WIDE R4, R15, 0x2, R2 ;  /* 0x000000020f047825 */ /* 0x001fc800078e0202 */
[----:B------:R-:W-:Y:S01]  /*c2a0*/  IMAD.WIDE R6, R15, 0x2, R8 ;  /* 0x000000020f067825 */ /* 0x000fe200078e0208 */
[----:B------:R-:W-:Y:S01]  /*c2b0*/  ISETP.GE.AND P0, PT, R14, UR7, PT ;  /* 0x000000070e007c0c */ /* 0x000fe2000bf06270 */
[----:B------:R0:W-:Y:S01]  /*c2c0*/  @P4 STG.E.U16 desc[UR10][R4.64], R73 ;  /* 0x0000004904004986 */ /* 0x0001e2000c10150a */
[----:B------:R-:W-:Y:S02]  /*c2d0*/  ISETP.LT.AND P5, PT, R79, UR6, !P2 ;  /* 0x000000064f007c0c */ /* 0x000fe4000d7a1270 */
[----:B-1----:R-:W-:Y:S01]  /*c2e0*/  PRMT R13, R73, 0x7632, R13 ;  /* 0x00007632490d7816 */ /* 0x002fe2000000000d */
[----:B------:R-:W-:Y:S01]  /*c2f0*/  VIADD R77, R15, UR4 ;  /* 0x000000040f4d7c36 */ /* 0x000fe20008000000 */
[----:B------:R-:W-:Y:S01]  /*c300*/  ISETP.LT.AND P2, PT, R78, UR6, !P2 ;  /* 0x000000064e007c0c */ /* 0x000fe2000d741270 */
[----:B------:R-:W-:Y:S02]  /*c310*/  VIADD R72, R252, 0x5 ;  /* 0x00000005fc487836 */ /* 0x000fe40000000000 */
[----:B------:R1:W-:Y:S01]  /*c320*/  @P6 STG.E.U16 desc[UR10][R6.64], R13 ;  /* 0x0000000d06006986 */ /* 0x0003e2000c10150a */
[----:B------:R-:W-:-:S02]  /*c330*/  ISETP.LT.AND P6, PT, R79, UR6, !P0 ;  /* 0x000000064f007c0c */ /* 0x000fc4000c7c1270 */
[----:B------:R-:W-:Y:S01]  /*c340*/  ISETP.LT.AND P0, PT, R78, UR6, !P0 ;  /* 0x000000064e007c0c */ /* 0x000fe2000c701270 */
[C---:B------:R-:W-:Y:S01]  /*c350*/  VIADD R15, R77.reuse, UR4 ;  /* 0x000000044d0f7c36 */ /* 0x040fe20008000000 */
[----:B------:R-:W-:Y:S01]  /*c360*/  ISETP.GE.AND P1, PT, R72, UR7, PT ;  /* 0x0000000748007c0c */ /* 0x000fe2000bf26270 */
[----:B------:R-:W-:Y:S01]  /*c370*/  IMAD.WIDE R10, R77, 0x2, R2 ;  /* 0x000000024d0a7825 */ /* 0x000fe200078e0202 */
[----:B------:R-:W-:-:S03]  /*c380*/  PRMT R72, R69, 0x7632, R72 ;  /* 0x0000763245487816 */ /* 0x000fc60000000048 */
[----:B0-----:R-:W-:Y:S01]  /*c390*/  IMAD.WIDE R4, R77, 0x2, R8 ;  /* 0x000000024d047825 */ /* 0x001fe200078e0208 */
[----:B------:R-:W-:-:S03]  /*c3a0*/  PRMT R73, R74, 0x7632, R73 ;  /* 0x000076324a497816 */ /* 0x000fc60000000049 */
[----:B------:R-:W-:Y:S02]  /*c3b0*/  VIADD R14, R252, 0x6 ;  /* 0x00000006fc0e7836 */ /* 0x000fe40000000000 */
[C---:B-1----:R-:W-:Y:S01]  /*c3c0*/  IMAD.WIDE R12, R15.reuse, 0x2, R2 ;  /* 0x000000020f0c7825 */ /* 0x042fe200078e0202 */
[----:B------:R0:W-:Y:S03]  /*c3d0*/  @P5 STG.E.U16 desc[UR10][R10.64], R69 ;  /* 0x000000450a005986 */ /* 0x0001e6000c10150a */
[----:B------:R-:W-:Y:S01]  /*c3e0*/  IMAD.WIDE R6, R15, 0x2, R8 ;  /* 0x000000020f067825 */ /* 0x000fe200078e0208 */
[----:B------:R1:W-:Y:S01]  /*c3f0*/  @P2 STG.E.U16 desc[UR10][R4.64], R72 ;  /* 0x0000004804002986 */ /* 0x0003e2000c10150a */
[----:B------:R-:W-:-:S03]  /*c400*/  ISETP.GE.AND P4, PT, R14, UR7, PT ;  /* 0x000000070e007c0c */ /* 0x000fc6000bf86270 */
[----:B------:R-:W-:Y:S01]  /*c410*/  @P6 STG.E.U16 desc[UR10][R12.64], R74 ;  /* 0x0000004a0c006986 */ /* 0x000fe2000c10150a */
[----:B------:R-:W-:-:S03]  /*c420*/  ISETP.LT.AND P6, PT, R79, UR6, !P4 ;  /* 0x000000064f007c0c */ /* 0x000fc6000e7c1270 */
[----:B------:R2:W-:Y:S01]  /*c430*/  @P0 STG.E.U16 desc[UR10][R6.64], R73 ;  /* 0x0000004906000986 */ /* 0x0005e2000c10150a */
[----:B------:R-:W-:Y:S01]  /*c440*/  ISETP.LT.AND P0, PT, R79, UR6, !P1 ;  /* 0x000000064f007c0c */ /* 0x000fe2000cf01270 */
[----:B0-----:R-:W-:Y:S01]  /*c450*/  VIADD R11, R15, UR4 ;  /* 0x000000040f0b7c36 */ /* 0x001fe20008000000 */
[C---:B------:R-:W-:Y:S02]  /*c460*/  ISETP.LT.AND P1, PT, R78.reuse, UR6, !P1 ;  /* 0x000000064e007c0c */ /* 0x040fe4000cf21270 */
[----:B------:R-:W-:Y:S01]  /*c470*/  ISETP.LT.AND P4, PT, R78, UR6, !P4 ;  /* 0x000000064e007c0c */ /* 0x000fe2000e781270 */
[C---:B------:R-:W-:Y:S01]  /*c480*/  VIADD R15, R11.reuse, UR4 ;  /* 0x000000040b0f7c36 */ /* 0x040fe20008000000 */
[----:B-1----:R-:W-:Y:S01]  /*c490*/  PRMT R72, R70, 0x7632, R72 ;  /* 0x0000763246487816 */ /* 0x002fe20000000048 */
[----:B------:R-:W-:Y:S02]  /*c4a0*/  VIADD R14, R252, 0x7 ;  /* 0x00000007fc0e7836 */ /* 0x000fe40000000000 */
[----:B------:R-:W-:Y:S01]  /*c4b0*/  IMAD.WIDE R4, R11, 0x2, R2 ;  /* 0x000000020b047825 */ /* 0x000fe200078e0202 */
[----:B------:R-:W-:-:S03]  /*c4c0*/  PRMT R76, R75, 0x7632, R76 ;  /* 0x000076324b4c7816 */ /* 0x000fc6000000004c */
[----:B------:R-:W-:Y:S01]  /*c4d0*/  IMAD.WIDE R10, R11, 0x2, R8 ;  /* 0x000000020b0a7825 */ /* 0x000fe200078e0208 */
[----:B------:R-:W-:-:S03]  /*c4e0*/  ISETP.GE.AND P5, PT, R14, UR7, PT ;  /* 0x000000070e007c0c */ /* 0x000fc6000bfa6270 */
[C---:B--2---:R-:W-:Y:S01]  /*c4f0*/  IMAD.WIDE R6, R15.reuse, 0x2, R2 ;  /* 0x000000020f067825 */ /* 0x044fe200078e0202 */
[----:B------:R0:W-:Y:S03]  /*c500*/  @P0 STG.E.U16 desc[UR10][R4.64], R70 ;  /* 0x0000004604000986 */ /* 0x0001e6000c10150a */
[----:B------:R-:W-:Y:S02]  /*c510*/  VIADD R68, R252, 0x8 ;  /* 0x00000008fc447836 */ /* 0x000fe40000000000 */
[----:B------:R-:W-:Y:S01]  /*c520*/  IMAD.WIDE R12, R15, 0x2, R8 ;  /* 0x000000020f0c7825 */ /* 0x000fe200078e0208 */
[----:B------:R-:W-:Y:S02]  /*c530*/  @P1 STG.E.U16 desc[UR10][R10.64], R72 ;  /* 0x000000480a001986 */ /* 0x000fe4000c10150a */
[----:B------:R-:W-:Y:S02]  /*c540*/  ISETP.GE.AND P2, PT, R68, UR7, PT ;  /* 0x0000000744007c0c */ /* 0x000fe4000bf46270 */
[----:B------:R-:W-:Y:S01]  /*c550*/  @P6 STG.E.U16 desc[UR10][R6.64], R75 ;  /* 0x0000004b06006986 */ /* 0x000fe2000c10150a */
[----:B------:R-:W-:-:S03]  /*c560*/  VIADD R14, R252, 0x9 ;  /* 0x00000009fc0e7836 */ /* 0x000fc60000000000 */
[----:B------:R1:W-:Y:S01]  /*c570*/  @P4 STG.E.U16 desc[UR10][R12.64], R76 ;  /* 0x0000004c0c004986 */ /* 0x0003e2000c10150a */
[----:B------:R-:W-:Y:S02]  /*c580*/  ISETP.LT.AND P4, PT, R79, UR6, !P5 ;  /* 0x000000064f007c0c */ /* 0x000fe4000ef81270 */
[----:B------:R-:W-:Y:S01]  /*c590*/  ISETP.LT.AND P5, PT, R78, UR6, !P5 ;  /* 0x000000064e007c0c */ /* 0x000fe2000efa1270 */
[----:B------:R-:W-:Y:S01]  /*c5a0*/  VIADD R15, R15, UR4 ;  /* 0x000000040f0f7c36 */ /* 0x000fe20008000000 */
[----:B------:R-:W-:Y:S02]  /*c5b0*/  ISETP.LT.AND P6, PT, R79, UR6, !P2 ;  /* 0x000000064f007c0c */ /* 0x000fe4000d7c1270 */
[----:B------:R-:W-:Y:S01]  /*c5c0*/  ISETP.GE.AND P0, PT, R14, UR7, PT ;  /* 0x000000070e007c0c */ /* 0x000fe2000bf06270 */
[----:B------:R-:W-:Y:S01]  /*c5d0*/  VIADD R69, R15, UR4 ;  /* 0x000000040f457c36 */ /* 0x000fe20008000000 */
[----:B------:R-:W-:Y:S01]  /*c5e0*/  ISETP.LT.AND P2, PT, R78, UR6, !P2 ;  /* 0x000000064e007c0c */ /* 0x000fe2000d741270 */
[----:B------:R-:W-:-:S02]  /*c5f0*/  VIADD R14, R252, 0xa ;  /* 0x0000000afc0e7836 */ /* 0x000fc40000000000 */
[----:B0-----:R-:W-:Y:S01]  /*c600*/  IMAD.WIDE R4, R15, 0x2, R2 ;  /* 0x000000020f047825 */ /* 0x001fe200078e0202 */
[----:B-1----:R-:W-:-:S03]  /*c610*/  PRMT R13, R71, 0x7632, R13 ;  /* 0x00007632470d7816 */ /* 0x002fc6000000000d */
[----:B------:R-:W-:Y:S01]  /*c620*/  IMAD.WIDE R6, R15, 0x2, R8 ;  /* 0x000000020f067825 */ /* 0x000fe200078e0208 */
[----:B------:R-:W-:Y:S01]  /*c630*/  ISETP.GE.AND P1, PT, R14, UR7, PT ;  /* 0x000000070e007c0c */ /* 0x000fe2000bf26270 */
[----:B------:R0:W-:Y:S02]  /*c640*/  @P4 STG.E.U16 desc[UR10][R4.64], R71 ;  /* 0x0000004704004986 */ /* 0x0001e4000c10150a */
[----:B------:R-:W-:Y:S02]  /*c650*/  IMAD.WIDE R10, R69, 0x2, R2 ;  /* 0x00000002450a7825 */ /* 0x000fe400078e0202 */
[----:B------:R1:W-:Y:S01]  /*c660*/  @P5 STG.E.U16 desc[UR10][R6.64], R13 ;  /* 0x0000000d06005986 */ /* 0x0003e2000c10150a */
[C---:B------:R-:W-:Y:S02]  /*c670*/  ISETP.LT.AND P5, PT, R79.reuse, UR6, !P0 ;  /* 0x000000064f007c0c */ /* 0x040fe4000c7a1270 */
[----:B------:R-:W-:Y:S01]  /*c680*/  ISETP.LT.AND P0, PT, R78, UR6, !P0 ;  /* 0x000000064e007c0c */ /* 0x000fe2000c701270 */
[----:B----4-:R-:W-:Y:S01]  /*c690*/  @P6 STG.E.U16 desc[UR10][R10.64], R20 ;  /* 0x000000140a006986 */ /* 0x010fe2000c10150a */
[----:B------:R-:W-:-:S02]  /*c6a0*/  ISETP.LT.AND P6, PT, R79, UR6, !P1 ;  /* 0x000000064f007c0c */ /* 0x000fc4000cfc1270 */
[----:B0-----:R-:W-:Y:S01]  /*c6b0*/  PRMT R5, R20, 0x7632, R5 ;  /* 0x0000763214057816 */ /* 0x001fe20000000005 */
[----:B-1----:R-:W-:-:S04]  /*c6c0*/  IMAD.WIDE R12, R69, 0x2, R8 ;  /* 0x00000002450c7825 */ /* 0x002fc800078e0208 */
[----:B------:R-:W-:Y:S01]  /*c6d0*/  VIADD R69, R69, UR4 ;  /* 0x0000000445457c36 */ /* 0x000fe20008000000 */
[----:B------:R0:W-:Y:S01]  /*c6e0*/  @P2 STG.E.U16 desc[UR10][R12.64], R5 ;  /* 0x000000050c002986 */ /* 0x0001e2000c10150a */
[C---:B------:R-:W-:Y:S02]  /*c6f0*/  VIADD R68, R252.reuse, 0xb ;  /* 0x0000000bfc447836 */ /* 0x040fe40000000000 */
[C---:B------:R-:W-:Y:S02]  /*c700*/  VIADD R15, R69.reuse, UR4 ;  /* 0x00000004450f7c36 */ /* 0x040fe40008000000 */
[----:B------:R-:W-:Y:S02]  /*c710*/  VIADD R14, R252, 0xc ;  /* 0x0000000cfc0e7836 */ /* 0x000fe40000000000 */
[----:B------:R-:W-:Y:S01]  /*c720*/  IMAD.WIDE R6, R69, 0x2, R8 ;  /* 0x0000000245067825 */ /* 0x000fe200078e0208 */
[----:B------:R-:W-:-:S03]  /*c730*/  ISETP.GE.AND P4, PT, R68, UR7, PT ;  /* 0x0000000744007c0c */ /* 0x000fc6000bf86270 */
[----:B0-----:R-:W-:Y:S01]  /*c740*/  IMAD.WIDE R4, R69, 0x2, R2 ;  /* 0x0000000245047825 */ /* 0x001fe200078e0202 */
[----:B-----5:R-:W-:-:S03]  /*c750*/  PRMT R13, R24, 0x7632, R13 ;  /* 0x00007632180d7816 */ /* 0x020fc6000000000d */
[C---:B------:R-:W-:Y:S01]  /*c760*/  IMAD.WIDE R10, R15.reuse, 0x2, R2 ;  /* 0x000000020f0a7825 */ /* 0x040fe200078e0202 */
[----:B------:R-:W-:Y:S01]  /*c770*/  ISETP.LT.AND P1, PT, R78, UR6, !P1 ;  /* 0x000000064e007c0c */ /* 0x000fe2000cf21270 */
[----:B------:R0:W-:Y:S01]  /*c780*/  @P5 STG.E.U16 desc[UR10][R4.64], R24 ;  /* 0x0000001804005986 */ /* 0x0001e2000c10150a */
[----:B------:R-:W-:Y:S01]  /*c790*/  ISETP.GE.AND P2, PT, R14, UR7, PT ;  /* 0x000000070e007c0c */ /* 0x000fe2000bf46270 */
[----:B------:R-:W-:Y:S02]  /*c7a0*/  VIADD R14, R252, 0xd ;  /* 0x0000000dfc0e7836 */ /* 0x000fe40000000000 */
[----:B------:R1:W-:Y:S01]  /*c7b0*/  @P0 STG.E.U16 desc[UR10][R6.64], R13 ;  /* 0x0000000d06000986 */ /* 0x0003e2000c10150a */
[----:B------:R-:W-:-:S03]  /*c7c0*/  VIADD R69, R15, UR4 ;  /* 0x000000040f457c36 */ /* 0x000fc60008000000 */
[----:B------:R2:W-:Y:S01]  /*c7d0*/  @P6 STG.E.U16 desc[UR10][R10.64], R21 ;  /* 0x000000150a006986 */ /* 0x0005e2000c10150a */
[C---:B------:R-:W-:Y:S02]  /*c7e0*/  ISETP.LT.AND P6, PT, R79.reuse, UR6, !P4 ;  /* 0x000000064f007c0c */ /* 0x040fe4000e7c1270 */
[----:B------:R-:W-:Y:S02]  /*c7f0*/  ISETP.LT.AND P4, PT, R78, UR6, !P4 ;  /* 0x000000064e007c0c */ /* 0x000fe4000e781270 */
[----:B------:R-:W-:Y:S01]  /*c800*/  ISETP.LT.AND P0, PT, R79, UR6, !P2 ;  /* 0x000000064f007c0c */ /* 0x000fe2000d701270 */
[----:B0-----:R-:W-:Y:S01]  /*c810*/  IMAD.WIDE R4, R69, 0x2, R2 ;  /* 0x0000000245047825 */ /* 0x001fe200078e0202 */
[----:B------:R-:W-:Y:S02]  /*c820*/  ISETP.GE.AND P5, PT, R14, UR7, PT ;  /* 0x000000070e007c0c */ /* 0x000fe4000bfa6270 */
[----:B-1----:R-:W-:Y:S01]  /*c830*/  PRMT R7, R21, 0x7632, R7 ;  /* 0x0000763215077816 */ /* 0x002fe20000000007 */
[----:B------:R-:W-:Y:S01]  /*c840*/  IMAD.WIDE R12, R15, 0x2, R8 ;  /* 0x000000020f0c7825 */ /* 0x000fe200078e0208 */
[----:B------:R-:W-:-:S03]  /*c850*/  ISETP.LT.AND P2, PT, R78, UR6, !P2 ;  /* 0x000000064e007c0c */ /* 0x000fc6000d741270 */
[----:B------:R-:W-:Y:S01]  /*c860*/  IMAD.WIDE R14, R69, 0x2, R8 ;  /* 0x00000002450e7825 */ /* 0x000fe200078e0208 */
[----:B--2---:R-:W-:-:S03]  /*c870*/  PRMT R11, R25, 0x7632, R11 ;  /* 0x00007632190b7816 */ /* 0x004fc6000000000b */
[----:B------:R-:W-:Y:S01]  /*c880*/  VIADD R69, R69, UR4 ;  /* 0x0000000445457c36 */ /* 0x000fe20008000000 */
[----:B------:R0:W-:Y:S01]  /*c890*/  @P1 STG.E.U16 desc[UR10][R12.64], R7 ;  /* 0x000000070c001986 */ /* 0x0001e2000c10150a */
[----:B------:R-:W-:-:S03]  /*c8a0*/  VIADD R20, R252, 0xe ;  /* 0x0000000efc147836 */ /* 0x000fc60000000000 */
[----:B------:R1:W-:Y:S01]  /*c8b0*/  @P6 STG.E.U16 desc[UR10][R4.64], R25 ;  /* 0x0000001904006986 */ /* 0x0003e2000c10150a */
[----:B------:R-:W-:-:S03]  /*c8c0*/  ISETP.LT.AND P6, PT, R79, UR6, !P5 ;  /* 0x000000064f007c0c */ /* 0x000fc6000efc1270 */
[----:B------:R-:W-:Y:S01]  /*c8d0*/  @P4 STG.E.U16 desc[UR10][R14.64], R11 ;  /* 0x0000000b0e004986 */ /* 0x000fe2000c10150a */
[----:B0-----:R-:W-:Y:S01]  /*c8e0*/  IMAD.WIDE R6, R69, 0x2, R2 ;  /* 0x0000000245067825 */ /* 0x001fe200078e0202 */
[----:B------:R-:W-:-:S03]  /*c8f0*/  ISETP.LT.AND P5, PT, R78, UR6, !P5 ;  /* 0x000000064e007c0c */ /* 0x000fc6000efa1270 */
[C---:B-1----:R-:W-:Y:S01]  /*c900*/  IMAD.WIDE R4, R69.reuse, 0x2, R8 ;  /* 0x0000000245047825 */ /* 0x042fe200078e0208 */
[----:B------:R0:W-:Y:S01]  /*c910*/  @P0 STG.E.U16 desc[UR10][R6.64], R22 ;  /* 0x0000001606000986 */ /* 0x0001e2000c10150a */
[----:B------:R-:W-:Y:S02]  /*c920*/  ISETP.GE.AND P1, PT, R20, UR7, PT ;  /* 0x0000000714007c0c */ /* 0x000fe4000bf26270 */
[----:B------:R-:W-:Y:S02]  /*c930*/  VIADD R10, R252, 0xf ;  /* 0x0000000ffc0a7836 */ /* 0x000fe40000000000 */
[----:B------:R-:W-:Y:S01]  /*c940*/  VIADD R21, R69, UR4 ;  /* 0x0000000445157c36 */ /* 0x000fe20008000000 */
[----:B0-----:R-:W-:Y:S02]  /*c950*/  PRMT R7, R22, 0x7632, R7 ;  /* 0x0000763216077816 */ /* 0x001fe40000000007 */
[----:B------:R-:W-:Y:S01]  /*c960*/  ISETP.GE.AND P4, PT, R10, UR7, PT ;  /* 0x000000070a007c0c */ /* 0x000fe2000bf86270 */
[----:B------:R-:W-:-:S02]  /*c970*/  IMAD.WIDE R10, R21, 0x2, R2 ;  /* 0x00000002150a7825 */ /* 0x000fc400078e0202 */
[----:B------:R0:W-:Y:S01]  /*c980*/  @P2 STG.E.U16 desc[UR10][R4.64], R7 ;  /* 0x0000000704002986 */ /* 0x0001e2000c10150a */
[----:B------:R-:W-:Y:S01]  /*c990*/  ISETP.LT.AND P2, PT, R79, UR6, !P1 ;  /* 0x000000064f007c0c */ /* 0x000fe2000cf41270 */
[C---:B------:R-:W-:Y:S01]  /*c9a0*/  IMAD.WIDE R12, R21.reuse, 0x2, R8 ;  /* 0x00000002150c7825 */ /* 0x040fe200078e0208 */
[----:B------:R-:W-:Y:S02]  /*c9b0*/  ISETP.LT.AND P1, PT, R78, UR6, !P1 ;  /* 0x000000064e007c0c */ /* 0x000fe4000cf21270 */
[----:B------:R-:W-:Y:S01]  /*c9c0*/  PRMT R24, R26, 0x7632, R24 ;  /* 0x000076321a187816 */ /* 0x000fe20000000018 */
[----:B------:R-:W-:Y:S01]  /*c9d0*/  VIADD R21, R21, UR4 ;  /* 0x0000000415157c36 */ /* 0x000fe20008000000 */
[----:B------:R1:W-:Y:S01]  /*c9e0*/  @P6 STG.E.U16 desc[UR10][R10.64], R26 ;  /* 0x0000001a0a006986 */ /* 0x0003e2000c10150a */
[----:B------:R-:W-:-:S03]  /*c9f0*/  VIADD R20, R252, 0x10 ;  /* 0x00000010fc147836 */ /* 0x000fc60000000000 */
[----:B------:R2:W-:Y:S01]  /*ca00*/  @P5 STG.E.U16 desc[UR10][R12.64], R24 ;  /* 0x000000180c005986 */ /* 0x0005e2000c10150a */
[----:B------:R-:W-:Y:S01]  /*ca10*/  ISETP.LT.AND P5, PT, R79, UR6, !P4 ;  /* 0x000000064f007c0c */ /* 0x000fe2000e7a1270 */
[----:B0-----:R-:W-:Y:S01]  /*ca20*/  IMAD.WIDE R6, R21, 0x2, R2 ;  /* 0x0000000215067825 */ /* 0x001fe200078e0202 */
[----:B------:R-:W-:-:S03]  /*ca30*/  ISETP.LT.AND P4, PT, R78, UR6, !P4 ;  /* 0x000000064e007c0c */ /* 0x000fc6000e781270 */
[----:B------:R-:W-:Y:S01]  /*ca40*/  IMAD.WIDE R4, R21, 0x2, R8 ;  /* 0x0000000215047825 */ /* 0x000fe200078e0208 */
[----:B-1----:R-:W-:Y:S02]  /*ca50*/  PRMT R11, R23, 0x7632, R11 ;  /* 0x00007632170b7816 */ /* 0x002fe4000000000b */
[----:B------:R-:W-:Y:S01]  /*ca60*/  ISETP.GE.AND P0, PT, R20, UR7, PT ;  /* 0x0000000714007c0c */ /* 0x000fe2000bf06270 */
[----:B------:R-:W-:Y:S01]  /*ca70*/  VIADD R21, R21, UR4 ;  /* 0x0000000415157c36 */ /* 0x000fe20008000000 */
[----:B------:R-:W-:Y:S01]  /*ca80*/  @P2 STG.E.U16 desc[UR10][R6.64], R23 ;  /* 0x0000001706002986 */ /* 0x000fe2000c10150a */
[----:B------:R-:W-:-:S03]  /*ca90*/  VIADD R14, R252, 0x11 ;  /* 0x00000011fc0e7836 */ /* 0x000fc60000000000 */
[----:B------:R0:W-:Y:S01]  /*caa0*/  @P1 STG.E.U16 desc[UR10][R4.64], R11 ;  /* 0x0000000b04001986 */ /* 0x0001e2000c10150a */
[----:B------:R-:W-:Y:S01]  /*cab0*/  ISETP.LT.AND P1, PT, R79, UR6, !P0 ;  /* 0x000000064f007c0c */ /* 0x000fe2000c721270 */
[C---:B--2---:R-:W-:Y:S01]  /*cac0*/  IMAD.WIDE R12, R21.reuse, 0x2, R8 ;  /* 0x00000002150c7825 */ /* 0x044fe200078e0208 */
[----:B------:R-:W-:Y:S02]  /*cad0*/  ISETP.LT.AND P0, PT, R78, UR6, !P0 ;  /* 0x000000064e007c0c */ /* 0x000fe4000c701270 */
[----:B------:R-:W-:Y:S01]  /*cae0*/  ISETP.GE.AND P6, PT, R14, UR7, PT ;  /* 0x000000070e007c0c */ /* 0x000fe2000bfc6270 */
[----:B------:R-:W-:Y:S02]  /*caf0*/  VIADD R15, R252, 0x12 ;  /* 0x00000012fc0f7836 */ /* 0x000fe40000000000 */
[----:B0-----:R-:W-:Y:S01]  /*cb00*/  IMAD.WIDE R10, R21, 0x2, R2 ;  /* 0x00000002150a7825 */ /* 0x001fe200078e0202 */
[----:B------:R-:W-:-:S03]  /*cb10*/  PRMT R5, R27, 0x7632, R5 ;  /* 0x000076321b057816 */ /* 0x000fc60000000005 */
[----:B------:R-:W-:Y:S01]  /*cb20*/  VIADD R21, R21, UR4 ;  /* 0x0000000415157c36 */ /* 0x000fe20008000000 */
[----:B------:R0:W-:Y:S01]  /*cb30*/  @P5 STG.E.U16 desc[UR10][R10.64], R27 ;  /* 0x0000001b0a005986 */ /* 0x0001e2000c10150a */
[----:B------:R-:W-:Y:S02]  /*cb40*/  ISETP.LT.AND P5, PT, R79, UR6, !P6 ;  /* 0x000000064f007c0c */ /* 0x000fe4000f7a1270 */
[----:B------:R-:W-:Y:S01]  /*cb50*/  ISETP.LT.AND P6, PT, R78, UR6, !P6 ;  /* 0x000000064e007c0c */ /* 0x000fe2000f7c1270 */
[----:B------:R1:W-:Y:S01]  /*cb60*/  @P4 STG.E.U16 desc[UR10][R12.64], R5 ;  /* 0x000000050c004986 */ /* 0x0003e2000c10150a */
[----:B------:R-:W-:Y:S01]  /*cb70*/  IMAD.WIDE R6, R21, 0x2, R8 ;  /* 0x0000000215067825 */ /* 0x000fe200078e0208 */
[----:B------:R-:W-:Y:S02]  /*cb80*/  ISETP.GE.AND P2, PT, R15, UR7, PT ;  /* 0x000000070f007c0c */ /* 0x000fe4000bf46270 */
[----:B------:R-:W-:Y:S01]  /*cb90*/  PRMT R20, R33, 0x7632, R20 ;  /* 0x0000763221147816 */ /* 0x000fe20000000014 */
[----:B------:R-:W-:Y:S01]  /*cba0*/  VIADD R14, R252, 0x13 ;  /* 0x00000013fc0e7836 */ /* 0x000fe20000000000 */
[----:B------:R-:W2:Y:S01]  /*cbb0*/  LDS.128 R24, [R0] ;  /* 0x0000000000187984 */ /* 0x000ea20000000c00 */
[----:B0-----:R-:W-:Y:S01]  /*cbc0*/  PRMT R11, R28, 0x7632, R11 ;  /* 0x000076321c0b7816 */ /* 0x001fe2000000000b */
[----:B-1----:R-:W-:-:S04]  /*cbd0*/  IMAD.WIDE R4, R21, 0x2, R2 ;  /* 0x0000000215047825 */ /* 0x002fc800078e0202 */
[----:B------:R-:W-:Y:S01]  /*cbe0*/  VIADD R21, R21, UR4 ;  /* 0x0000000415157c36 */ /* 0x000fe20008000000 */
[----:B------:R0:W-:Y:S01]  /*cbf0*/  @P1 STG.E.U16 desc[UR10][R4.64], R28 ;  /* 0x0000001c04001986 */ /* 0x0001e2000c10150a */
[----:B------:R-:W-:Y:S01]  /*cc00*/  ISETP.LT.AND P1, PT, R79, UR6, !P2 ;  /* 0x000000064f007c0c */ /* 0x000fe2000d721270 */
[----:B------:R-:W-:Y:S01]  /*cc10*/  VIADD R15, R252, 0x15 ;  /* 0x00000015fc0f7836 */ /* 0x000fe20000000000 */
[----:B------:R-:W-:Y:S01]  /*cc20*/  ISETP.GE.AND P4, PT, R14, UR7, PT ;  /* 0x000000070e007c0c */ /* 0x000fe2000bf86270 */
[----:B------:R1:W-:Y:S01]  /*cc30*/  @P0 STG.E.U16 desc[UR10][R6.64], R11 ;  /* 0x0000000b06000986 */ /* 0x0003e2000c10150a */
[C---:B------:R-:W-:Y:S01]  /*cc40*/  IMAD.WIDE R12, R21.reuse, 0x2, R8 ;  /* 0x00000002150c7825 */ /* 0x040fe200078e0208 */
[----:B------:R-:W-:Y:S01]  /*cc50*/  ULDC UR6, c[0x0][0x228] ;  /* 0x00008a0000067ab9 */ /* 0x000fe20000000800 */
[----:B------:R-:W-:Y:S01]  /*cc60*/  ISETP.LT.AND P2, PT, R78, UR5, !P2 ;  /* 0x000000054e007c0c */ /* 0x000fe2000d741270 */
[----:B------:R-:W-:Y:S01]  /*cc70*/  ULDC UR5, c[0x0][0x228] ;  /* 0x00008a0000057ab9 */ /* 0x000fe20000000800 */
[----:B0-----:R-:W-:Y:S01]  /*cc80*/  PRMT R5, R32, 0x7632, R5 ;  /* 0x0000763220057816 */ /* 0x001fe20000000005 */
[----:B-1----:R-:W-:-:S04]  /*cc90*/  IMAD.WIDE R10, R21, 0x2, R2 ;  /* 0x00000002150a7825 */ /* 0x002fc800078e0202 */
[----:B------:R-:W-:Y:S01]  /*cca0*/  VIADD R21, R21, UR4 ;  /* 0x0000000415157c36 */ /* 0x000fe20008000000 */
[----:B------:R-:W-:Y:S01]  /*ccb0*/  @P5 STG.E.U16 desc[UR10][R10.64], R32 ;  /* 0x000000200a005986 */ /* 0x000fe2000c10150a */
[----:B------:R-:W-:-:S03]  /*ccc0*/  VIADD R6, R252, 0x16 ;  /* 0x00000016fc067836 */ /* 0x000fc60000000000 */
[----:B------:R0:W-:Y:S01]  /*ccd0*/  @P6 STG.E.U16 desc[UR10][R12.64], R5 ;  /* 0x000000050c006986 */ /* 0x0001e2000c10150a */
[----:B------:R-:W-:Y:S01]  /*cce0*/  ISETP.LT.AND P6, PT, R79, UR6, !P4 ;  /* 0x000000064f007c0c */ /* 0x000fe2000e7c1270 */
[----:B------:R-:W-:Y:S01]  /*ccf0*/  VIADD R14, R252, 0x14 ;  /* 0x00000014fc0e7836 */ /* 0x000fe20000000000 */
[----:B------:R-:W-:Y:S01]  /*cd00*/  ISETP.GE.AND P5, PT, R15, UR7, PT ;  /* 0x000000070f007c0c */ /* 0x000fe2000bfa6270 */
[C---:B------:R-:W-:Y:S01]  /*cd10*/  VIADD R15, R21.reuse, UR4 ;  /* 0x00000004150f7c36 */ /* 0x040fe20008000000 */
[----:B------:R-:W-:Y:S01]  /*cd20*/  ISETP.LT.AND P4, PT, R78, UR8, !P4 ;  /* 0x000000084e007c0c */ /* 0x000fe2000e781270 */
[----:B------:R-:W-:Y:S01]  /*cd30*/  ULDC UR6, c[0x0][0x228] ;  /* 0x00008a0000067ab9 */ /* 0x000fe20000000800 */
[----:B0-----:R-:W-:Y:S01]  /*cd40*/  IMAD.WIDE R4, R21, 0x2, R2 ;  /* 0x0000000215047825 */ /* 0x001fe200078e0202 */
[----:B------:R-:W-:Y:S01]  /*cd50*/  ISETP.GE.AND P0, PT, R14, UR7, PT ;  /* 0x000000070e007c0c */ /* 0x000fe2000bf06270 */
[----:B------:R-:W-:-:S03]  /*cd60*/  ULDC UR8, c[0x0][0x228] ;  /* 0x00008a0000087ab9 */ /* 0x000fc60000000800 */
[----:B------:R0:W-:Y:S01]  /*cd70*/  @P1 STG.E.U16 desc[UR10][R4.64], R29 ;  /* 0x0000001d04001986 */ /* 0x0001e2000c10150a */
[----:B------:R-:W-:Y:S01]  /*cd80*/  ISETP.GE.AND P1, PT, R6, UR7, PT ;  /* 0x0000000706007c0c */ /* 0x000fe2000bf26270 */
[----:B------:R-:W-:-:S04]  /*cd90*/  IMAD.WIDE R6, R21, 0x2, R8 ;  /* 0x0000000215067825 */ /* 0x000fc800078e0208 */
[----:B------:R-:W-:Y:S01]  /*cda0*/  IMAD.WIDE R10, R15, 0x2, R2 ;  /* 0x000000020f0a7825 */ /* 0x000fe200078e0202 */
[----:B0-----:R-:W-:-:S03]  /*cdb0*/  PRMT R5, R29, 0x7632, R5 ;  /* 0x000076321d057816 */ /* 0x001fc60000000005 */
[----:B------:R-:W-:Y:S02]  /*cdc0*/  IMAD.WIDE R12, R15, 0x2, R8 ;  /* 0x000000020f0c7825 */ /* 0x000fe400078e0208 */
[----:B------:R0:W-:Y:S04]  /*cdd0*/  @P2 STG.E.U16 desc[UR10][R6.64], R5 ;  /* 0x0000000506002986 */ /* 0x0001e8000c10150a */
[----:B------:R-:W-:Y:S01]  /*cde0*/  @P6 STG.E.U16 desc[UR10][R10.64], R33 ;  /* 0x000000210a006986 */ /* 0x000fe2000c10150a */
[----:B------:R-:W-:Y:S01]  /*cdf0*/  ISETP.LT.AND P6, PT, R79, UR5, !P0 ;  /* 0x000000054f007c0c */ /* 0x000fe2000c7c1270 */
[----:B------:R-:W-:Y:S01]  /*ce00*/  ULDC UR5, c[0x0][0x228] ;  /* 0x00008a0000057ab9 */ /* 0x000fe20000000800 */
[----:B------:R-:W-:Y:S01]  /*ce10*/  VIADD R15, R15, UR4 ;  /* 0x000000040f0f7c36 */ /* 0x000fe20008000000 */
[----:B------:R1:W-:Y:S01]  /*ce20*/  @P4 STG.E.U16 desc[UR10][R12.64], R20 ;  /* 0x000000140c004986 */ /* 0x0003e2000c10150a */
[----:B------:R-:W-:Y:S01]  /*ce30*/  ISETP.LT.AND P0, PT, R78, UR5, !P0 ;  /* 0x000000054e007c0c */ /* 0x000fe2000c701270 */
[----:B------:R-:W-:Y:S01]  /*ce40*/  ULDC UR5, c[0x0][0x228] ;  /* 0x00008a0000057ab9 */ /* 0x000fe20000000800 */
[----:B------:R-:W-:Y:S01]  /*ce50*/  ISETP.LT.AND P4, PT, R79, UR6, !P5 ;  /* 0x000000064f007c0c */ /* 0x000fe2000ef81270 */
[----:B------:R-:W-:-:S02]  /*ce60*/  VIADD R21, R15, UR4 ;  /* 0x000000040f157c36 */ /* 0x000fc40008000000 */
[C---:B0-----:R-:W-:Y:S01]  /*ce70*/  IMAD.WIDE R4, R15.reuse, 0x2, R2 ;  /* 0x000000020f047825 */ /* 0x041fe200078e0202 */
[----:B------:R-:W-:Y:S01]  /*ce80*/  ISETP.LT.AND P5, PT, R78, UR5, !P5 ;  /* 0x000000054e007c0c */ /* 0x000fe2000efa1270 */
[----:B------:R-:W-:Y:S01]  /*ce90*/  ULDC UR5, c[0x0][0x228] ;  /* 0x00008a0000057ab9 */ /* 0x000fe20000000800 */
[----:B------:R-:W-:Y:S01]  /*cea0*/  ULDC UR6, c[0x0][0x228] ;  /* 0x00008a0000067ab9 */ /* 0x000fe20000000800 */
[----:B------:R-:W-:Y:S01]  /*ceb0*/  IMAD.WIDE R6, R15, 0x2, R8 ;  /* 0x000000020f067825 */ /* 0x000fe200078e0208 */
[----:B-1----:R-:W-:-:S03]  /*cec0*/  PRMT R13, R30, 0x7632, R13 ;  /* 0x000076321e0d7816 */ /* 0x002fc6000000000d */
[----:B------:R-:W-:Y:S01]  /*ced0*/  IMAD.WIDE R10, R21, 0x2, R2 ;  /* 0x00000002150a7825 */ /* 0x000fe200078e0202 */
[----:B------:R0:W-:Y:S03]  /*cee0*/  @P6 STG.E.U16 desc[UR10][R4.64], R30 ;  /* 0x0000001e04006986 */ /* 0x0001e6000c10150a */
[C---:B------:R-:W-:Y:S01]  /*cef0*/  VIADD R12, R252.reuse, 0x19 ;  /* 0x00000019fc0c7836 */ /* 0x040fe20000000000 */
[----:B------:R1:W-:Y:S01]  /*cf00*/  @P0 STG.E.U16 desc[UR10][R6.64], R13 ;  /* 0x0000000d06000986 */ /* 0x0003e2000c10150a */
[----:B------:R-:W-:-:S03]  /*cf10*/  VIADD R14, R252, 0x17 ;  /* 0x00000017fc0e7836 */ /* 0x000fc60000000000 */
[----:B------:R3:W-:Y:S01]  /*cf20*/  @P4 STG.E.U16 desc[UR10][R10.64], R34 ;  /* 0x000000220a004986 */ /* 0x0007e2000c10150a */
[----:B------:R-:W-:Y:S01]  /*cf30*/  ISETP.LT.AND P4, PT, R79, UR5, !P1 ;  /* 0x000000054f007c0c */ /* 0x000fe2000cf81270 */
[----:B------:R-:W-:Y:S01]  /*cf40*/  ULDC UR5, c[0x0][0x228] ;  /* 0x00008a0000057ab9 */ /* 0x000fe20000000800 */
[----:B------:R-:W-:Y:S02]  /*cf50*/  ISETP.GE.AND P0, PT, R12, UR7, PT ;  /* 0x000000070c007c0c */ /* 0x000fe4000bf06270 */
[----:B------:R-:W-:Y:S01]  /*cf60*/  ISETP.LT.AND P1, PT, R78, UR6, !P1 ;  /* 0x000000064e007c0c */ /* 0x000fe2000cf21270 */
[----:B------:R-:W-:Y:S01]  /*cf70*/  ULDC UR6, c[0x0][0x228] ;  /* 0x00008a0000067ab9 */ /* 0x000fe20000000800 */
[----:B0-----:R-:W-:Y:S01]  /*cf80*/  PRMT R5, R34, 0x7632, R5 ;  /* 0x0000763222057816 */ /* 0x001fe20000000005 */
[----:B-1----:R-:W-:Y:S01]  /*cf90*/  IMAD.WIDE R12, R21, 0x2, R8 ;  /* 0x00000002150c7825 */ /* 0x002fe200078e0208 */
[----:B------:R-:W-:-:S03]  /*cfa0*/  ISETP.GE.AND P2, PT, R14, UR7, PT ;  /* 0x000000070e007c0c */ /* 0x000fc6000bf46270 */
[----:B------:R-:W-:Y:S01]  /*cfb0*/  VIADD R21, R21, UR4 ;  /* 0x0000000415157c36 */ /* 0x000fe20008000000 */
[----:B------:R0:W-:Y:S01]  /*cfc0*/  @P5 STG.E.U16 desc[UR10][R12.64], R5 ;  /* 0x000000050c005986 */ /* 0x0001e2000c10150a */
[----:B------:R-:W-:Y:S01]  /*cfd0*/  VIADD R14, R252, 0x18 ;  /* 0x00000018fc0e7836 */ /* 0x000fe20000000000 */
[----:B------:R-:W-:Y:S01]  /*cfe0*/  ISETP.LT.AND P5, PT, R79, UR5, !P2 ;  /* 0x000000054f007c0c */ /* 0x000fe2000d7a1270 */
[----:B------:R-:W-:Y:S01]  /*cff0*/  IMAD.WIDE R6, R21, 0x2, R8 ;  /* 0x0000000215067825 */ /* 0x000fe200078e0208 */
[----:B---3--:R-:W-:Y:S01]  /*d000*/  PRMT R11, R31, 0x7632, R11 ;  /* 0x000076321f0b7816 */ /* 0x008fe2000000000b */
[----:B------:R-:W-:Y:S01]  /*d010*/  ULDC UR5, c[0x0][0x228] ;  /* 0x00008a0000057ab9 */ /* 0x000fe20000000800 */
[----:B------:R-:W-:Y:S01]  /*d020*/  ISETP.LT.AND P2, PT, R78, UR6, !P2 ;  /* 0x000000064e007c0c */ /* 0x000fe2000d741270 */
[----:B------:R-:W-:Y:S01]  /*d030*/  ULDC UR6, c[0x0][0x228] ;  /* 0x00008a0000067ab9 */ /* 0x000fe20000000800 */
[----:B------:R-:W-:Y:S01]  /*d040*/  ISETP.GE.AND P6, PT, R14, UR7, PT ;  /* 0x000000070e007c0c */ /* 0x000fe2000bfc6270 */
[----:B0-----:R-:W-:-:S04]  /*d050*/  IMAD.WIDE R4, R21, 0x2, R2 ;  /* 0x0000000215047825 */ /* 0x001fc800078e0202 */
[----:B------:R-:W-:Y:S01]  /*d060*/  VIADD R21, R21, UR4 ;  /* 0x0000000415157c36 */ /* 0x000fe20008000000 */
[----:B------:R0:W-:Y:S04]  /*d070*/  @P4 STG.E.U16 desc[UR10][R4.64], R31 ;  /* 0x0000001f04004986 */ /* 0x0001e8000c10150a */
[----:B------:R1:W-:Y:S01]  /*d080*/  @P1 STG.E.U16 desc[UR10][R6.64], R11 ;  /* 0x0000000b06001986 */ /* 0x0003e2000c10150a */
[----:B------:R-:W-:Y:S01]  /*d090*/  ISETP.LT.AND P1, PT, R79, UR5, !P6 ;  /* 0x000000054f007c0c */ /* 0x000fe2000f721270 */
[----:B------:R-:W-:Y:S01]  /*d0a0*/  IMAD.WIDE R12, R21, 0x2, R8 ;  /* 0x00000002150c7825 */ /* 0x000fe200078e0208 */
[----:B------:R-:W-:Y:S01]  /*d0b0*/  ISETP.LT.AND P6, PT, R78, UR6, !P6 ;  /* 0x000000064e007c0c */ /* 0x000fe2000f7c1270 */
[----:B------:R-:W-:Y:S01]  /*d0c0*/  ULDC UR5, c[0x0][0x228] ;  /* 0x00008a0000057ab9 */ /* 0x000fe20000000800 */
[----:B------:R-:W-:Y:S01]  /*d0d0*/  ULDC UR6, c[0x0][0x228] ;  /* 0x00008a0000067ab9 */ /* 0x000fe20000000800 */
[----:B0-----:R-:W-:Y:S01]  /*d0e0*/  PRMT R5, R35, 0x7632, R5 ;  /* 0x0000763223057816 */ /* 0x001fe20000000005 */
[----:B-1----:R-:W-:-:S04]  /*d0f0*/  IMAD.WIDE R10, R21, 0x2, R2 ;  /* 0x00000002150a7825 */ /* 0x002fc800078e0202 */
[----:B------:R-:W-:Y:S01]  /*d100*/  VIADD R21, R21, UR4 ;  /* 0x0000000415157c36 */ /* 0x000fe20008000000 */
[----:B------:R0:W-:Y:S01]  /*d110*/  @P5 STG.E.U16 desc[UR10][R10.64], R35 ;  /* 0x000000230a005986 */ /* 0x0001e2000c10150a */
[----:B------:R-:W-:-:S03]  /*d120*/  VIADD R14, R252, 0x1a ;  /* 0x0000001afc0e7836 */ /* 0x000fc60000000000 */
[----:B------:R1:W-:Y:S01]  /*d130*/  @P2 STG.E.U16 desc[UR10][R12.64], R5 ;  /* 0x000000050c002986 */ /* 0x0003e2000c10150a */
[----:B------:R-:W-:Y:S01]  /*d140*/  ISETP.LT.AND P2, PT, R79, UR5, !P0 ;  /* 0x000000054f007c0c */ /* 0x000fe2000c741270 */
[C---:B------:R-:W-:Y:S01]  /*d150*/  IMAD.WIDE R6, R21.reuse, 0x2, R8 ;  /* 0x0000000215067825 */ /* 0x040fe200078e0208 */
[----:B------:R-:W-:Y:S01]  /*d160*/  ISETP.GE.AND P4, PT, R14, UR7, PT ;  /* 0x000000070e007c0c */ /* 0x000fe2000bf86270 */
[----:B------:R-:W-:Y:S01]  /*d170*/  ULDC UR5, c[0x0][0x228] ;  /* 0x00008a0000057ab9 */ /* 0x000fe20000000800 */
[----:B0-----:R-:W-:Y:S01]  /*d180*/  PRMT R11, R36, 0x7632, R11 ;  /* 0x00007632240b7816 */ /* 0x001fe2000000000b */
[C---:B-1----:R-:W-:Y:S01]  /*d190*/  IMAD.WIDE R4, R21.reuse, 0x2, R2 ;  /* 0x0000000215047825 */ /* 0x042fe200078e0202 */
[----:B------:R-:W-:Y:S01]  /*d1a0*/  ISETP.LT.AND P0, PT, R78, UR5, !P0 ;  /* 0x000000054e007c0c */ /* 0x000fe2000c701270 */
[----:B------:R-:W-:Y:S02]  /*d1b0*/  ULDC UR5, c[0x0][0x228] ;  /* 0x00008a0000057ab9 */ /* 0x000fe40000000800 */
        /* <DEDUP_REMOVED lines=9> */
[----:B------:R-:W-:Y:S02]  /*d250*/  VIADD R12, R252, 0x1d ;  /* 0x0000001dfc0c7836 */ /* 0x000fe40000000000 */
[----:B0-----:R-:W-:Y:S01]  /*d260*/  IMAD.WIDE R10, R21, 0x2, R2 ;  /* 0x00000002150a7825 */ /* 0x001fe200078e0202 */
[----:B------:R-:W-:Y:S01]  /*d270*/  ISETP.GE.AND P5, PT, R14, UR7, PT ;  /* 0x000000070e007c0c */ /* 0x000fe2000bfa6270 */
[----:B------:R-:W-:Y:S01]  /*d280*/  ULDC UR6, c[0x0][0x228] ;  /* 0x00008a0000067ab9 */ /* 0x000fe20000000800 */
[----:B------:R-:W-:Y:S01]  /*d290*/  PRMT R20, R37, 0x7632, R20 ;  /* 0x0000763225147816 */ /* 0x000fe20000000014 */
[----:B------:R-:W-:Y:S01]  /*d2a0*/  IMAD.WIDE R4, R21, 0x2, R8 ;  /* 0x0000000215047825 */ /* 0x000fe200078e0208 */
[----:B------:R0:W-:Y:S03]  /*d2b0*/  @P2 STG.E.U16 desc[UR10][R10.64], R40 ;  /* 0x000000280a002986 */ /* 0x0001e6000c10150a */
[C---:B------:R-:W-:Y:S01]  /*d2c0*/  IMAD.WIDE R6, R15.reuse, 0x2, R2 ;  /* 0x000000020f067825 */ /* 0x040fe200078e0202 */
[----:B------:R-:W-:Y:S01]  /*d2d0*/  ISETP.GE.AND P2, PT, R12, UR7, PT ;  /* 0x000000070c007c0c */ /* 0x000fe2000bf46270 */
[----:B------:R-:W-:Y:S01]  /*d2e0*/  ULDC UR8, c[0x0][0x228] ;  /* 0x00008a0000087ab9 */ /* 0x000fe20000000800 */
[----:B0-----:R-:W-:Y:S01]  /*d2f0*/  PRMT R11, R40, 0x7632, R11 ;  /* 0x00007632280b7816 */ /* 0x001fe2000000000b */
[----:B------:R-:W-:-:S04]  /*d300*/  IMAD.WIDE R12, R15, 0x2, R8 ;  /* 0x000000020f0c7825 */ /* 0x000fc800078e0208 */
[----:B------:R0:W-:Y:S04]  /*d310*/  @P0 STG.E.U16 desc[UR10][R4.64], R11 ;  /* 0x0000000b04000986 */ /* 0x0001e8000c10150a */
[----:B------:R1:W-:Y:S01]  /*d320*/  @P6 STG.E.U16 desc[UR10][R6.64], R37 ;  /* 0x0000002506006986 */ /* 0x0003e2000c10150a */
[----:B------:R-:W-:Y:S01]  /*d330*/  ISETP.LT.AND P6, PT, R79, UR5, !P5 ;  /* 0x000000054f007c0c */ /* 0x000fe2000efc1270 */
[----:B------:R-:W-:Y:S01]  /*d340*/  ULDC UR5, c[0x0][0x228] ;  /* 0x00008a0000057ab9 */ /* 0x000fe20000000800 */
[----:B------:R-:W-:Y:S01]  /*d350*/  VIADD R15, R15, UR4 ;  /* 0x000000040f0f7c36 */ /* 0x000fe20008000000 */
[----:B------:R3:W-:Y:S01]  /*d360*/  @P4 STG.E.U16 desc[UR10][R12.64], R20 ;  /* 0x000000140c004986 */ /* 0x0007e2000c10150a */
[----:B------:R-:W-:Y:S01]  /*d370*/  ISETP.LT.AND P5, PT, R78, UR5, !P5 ;  /* 0x000000054e007c0c */ /* 0x000fe2000efa1270 */
[----:B------:R-:W-:Y:S01]  /*d380*/  VIADD R10, R252, 0x1f ;  /* 0x0000001ffc0a7836 */ /* 0x000fe20000000000 */
[----:B------:R-:W-:Y:S01]  /*d390*/  ISETP.LT.AND P4, PT, R79, UR6, !P1 ;  /* 0x000000064f007c0c */ /* 0x000fe2000cf81270 */
[----:B0-----:R-:W-:Y:S01]  /*d3a0*/  IMAD.WIDE R4, R15, 0x2, R2 ;  /* 0x000000020f047825 */ /* 0x001fe200078e0202 */
[----:B------:R-:W-:Y:S01]  /*d3b0*/  ULDC UR5, c[0x0][0x228] ;  /* 0x00008a0000057ab9 */ /* 0x000fe20000000800 */
[----:B------:R-:W-:-:S02]  /*d3c0*/  ULDC UR6, c[0x0][0x228] ;  /* 0x00008a0000067ab9 */ /* 0x000fc40000000800 */
[C---:B------:R-:W-:Y:S02]  /*d3d0*/  VIADD R21, R15.reuse, UR4 ;  /* 0x000000040f157c36 */ /* 0x040fe40008000000 */
[----:B------:R-:W-:Y:S01]  /*d3e0*/  @P6 STG.E.U16 desc[UR10][R4.64], R41 ;  /* 0x0000002904006986 */ /* 0x000fe2000c10150a */
[----:B-1----:R-:W-:Y:S01]  /*d3f0*/  IMAD.WIDE R6, R15, 0x2, R8 ;  /* 0x000000020f067825 */ /* 0x002fe200078e0208 */
[----:B---3--:R-:W-:Y:S02]  /*d400*/  PRMT R13, R41, 0x7632, R13 ;  /* 0x00007632290d7816 */ /* 0x008fe4000000000d */
[----:B------:R-:W-:Y:S01]  /*d410*/  ISETP.GE.AND P6, PT, R10, UR7, PT ;  /* 0x000000070a007c0c */ /* 0x000fe2000bfc6270 */
[----:B------:R-:W-:Y:S01]  /*d420*/  IMAD.WIDE R10, R21, 0x2, R2 ;  /* 0x00000002150a7825 */ /* 0x000fe200078e0202 */
[----:B------:R-:W-:Y:S01]  /*d430*/  ISETP.LT.AND P1, PT, R78, UR5, !P1 ;  /* 0x000000054e007c0c */ /* 0x000fe2000cf21270 */
[----:B------:R0:W-:Y:S01]  /*d440*/  @P5 STG.E.U16 desc[UR10][R6.64], R13 ;  /* 0x0000000d06005986 */ /* 0x0001e2000c10150a */
[----:B------:R-:W-:Y:S01]  /*d450*/  ULDC UR5, c[0x0][0x228] ;  /* 0x00008a0000057ab9 */ /* 0x000fe20000000800 */
[----:B------:R-:W-:-:S02]  /*d460*/  VIADD R12, R252, 0x20 ;  /* 0x00000020fc0c7836 */ /* 0x000fc40000000000 */
[----:B------:R-:W-:Y:S01]  /*d470*/  VIADD R14, R252, 0x1e ;  /* 0x0000001efc0e7836 */ /* 0x000fe20000000000 */
[----:B------:R1:W-:Y:S01]  /*d480*/  @P4 STG.E.U16 desc[UR10][R10.64], R38 ;  /* 0x000000260a004986 */ /* 0x0003e2000c10150a */
[----:B------:R-:W-:Y:S01]  /*d490*/  ISETP.LT.AND P4, PT, R79, UR5, !P2 ;  /* 0x000000054f007c0c */ /* 0x000fe2000d781270 */
[----:B------:R-:W-:Y:S01]  /*d4a0*/  ULDC UR5, c[0x0][0x228] ;  /* 0x00008a0000057ab9 */ /* 0x000fe20000000800 */
[----:B------:R-:W-:Y:S02]  /*d4b0*/  ISETP.GE.AND P5, PT, R12, UR7, PT ;  /* 0x000000070c007c0c */ /* 0x000fe4000bfa6270 */
[----:B------:R-:W-:Y:S01]  /*d4c0*/  ISETP.LT.AND P2, PT, R78, UR6, !P2 ;  /* 0x000000064e007c0c */ /* 0x000fe2000d741270 */
[----:B------:R-:W-:Y:S01]  /*d4d0*/  ULDC UR6, c[0x0][0x228] ;  /* 0x00008a0000067ab9 */ /* 0x000fe20000000800 */
[C---:B0-----:R-:W-:Y:S01]  /*d4e0*/  IMAD.WIDE R12, R21.reuse, 0x2, R8 ;  /* 0x00000002150c7825 */ /* 0x041fe200078e0208 */
[----:B------:R-:W-:Y:S02]  /*d4f0*/  PRMT R5, R38, 0x7632, R5 ;  /* 0x0000763226057816 */ /* 0x000fe40000000005 */
[----:B------:R-:W-:Y:S01]  /*d500*/  ISETP.GE.AND P0, PT, R14, UR7, PT ;  /* 0x000000070e007c0c */ /* 0x000fe2000bf06270 */
[----:B------:R-:W-:-:S02]  /*d510*/  VIADD R21, R21, UR4 ;  /* 0x0000000415157c36 */ /* 0x000fc40008000000 */
[----:B------:R0:W-:Y:S01]  /*d520*/  @P1 STG.E.U16 desc[UR10][R12.64], R5 ;  /* 0x000000050c001986 */ /* 0x0001e2000c10150a */
[----:B------:R-:W-:Y:S01]  /*d530*/  ISETP.LT.AND P1, PT, R79, UR5, !P0 ;  /* 0x000000054f007c0c */ /* 0x000fe2000c721270 */
[C---:B------:R-:W-:Y:S01]  /*d540*/  IMAD.WIDE R6, R21.reuse, 0x2, R8 ;  /* 0x0000000215067825 */ /* 0x040fe200078e0208 */
[----:B-1----:R-:W-:Y:S01]  /*d550*/  PRMT R11, R42, 0x7632, R11 ;  /* 0x000076322a0b7816 */ /* 0x002fe2000000000b */
[----:B------:R-:W-:Y:S01]  /*d560*/  ULDC UR5, c[0x0][0x228] ;  /* 0x00008a0000057ab9 */ /* 0x000fe20000000800 */
[----:B------:R-:W-:Y:S01]  /*d570*/  ISETP.LT.AND P0, PT, R78, UR6, !P0 ;  /* 0x000000064e007c0c */ /* 0x000fe2000c701270 */
[----:B------:R-:W-:Y:S01]  /*d580*/  ULDC UR6, c[0x0][0x228] ;  /* 0x00008a0000067ab9 */ /* 0x000fe20000000800 */
        /* <DEDUP_REMOVED lines=16> */
[----:B------:R-:W-:Y:S01]  /*d690*/  IMAD.WIDE R6, R21, 0x2, R8 ;  /* 0x0000000215067825 */ /* 0x000fe200078e0208 */
[----:B------:R-:W-:Y:S01]  /*d6a0*/  ISETP.GE.AND P4, PT, R14, UR7, PT ;  /* 0x000000070e007c0c */ /* 0x000fe2000bf86270 */
[----:B------:R-:W-:Y:S01]  /*d6b0*/  ULDC UR5, c[0x0][0x228] ;  /* 0x00008a0000057ab9 */ /* 0x000fe20000000800 */
[----:B0-----:R-:W-:Y:S01]  /*d6c0*/  PRMT R11, R43, 0x7632, R11 ;  /* 0x000076322b0b7816 */ /* 0x001fe2000000000b */
[C---:B-1----:R-:W-:Y:S01]  /*d6d0*/  IMAD.WIDE R4, R21.reuse, 0x2, R2 ;  /* 0x0000000215047825 */ /* 0x042fe200078e0202 */
[----:B------:R-:W-:Y:S01]  /*d6e0*/  ISETP.LT.AND P5, PT, R78, UR5, !P5 ;  /* 0x000000054e007c0c */ /* 0x000fe2000efa1270 */
[----:B------:R-:W-:Y:S02]  /*d6f0*/  ULDC UR5, c[0x0][0x228] ;  /* 0x00008a0000057ab9 */ /* 0x000fe40000000800 */
[----:B------:R-:W-:Y:S01]  /*d700*/  VIADD R21, R21, UR4 ;  /* 0x0000000415157c36 */ /* 0x000fe20008000000 */
[----:B------:R0:W-:Y:S01]  /*d710*/  @P2 STG.E.U16 desc[UR10][R4.64], R43 ;  /* 0x0000002b04002986 */ /* 0x0001e2000c10150a */
[----:B------:R-:W-:-:S03]  /*d720*/  VIADD R15, R252, 0x23 ;  /* 0x00000023fc0f7836 */ /* 0x000fc60000000000 */
[----:B------:R1:W-:Y:S01]  /*d730*/  @P6 STG.E.U16 desc[UR10][R6.64], R11 ;  /* 0x0000000b06006986 */ /* 0x0003e2000c10150a */
[----:B------:R-:W-:Y:S01]  /*d740*/  ISETP.LT.AND P6, PT, R79, UR6, !P4 ;  /* 0x000000064f007c0c */ /* 0x000fe2000e7c1270 */
[----:B------:R-:W-:Y:S01]  /*d750*/  VIADD R12, R252, 0x24 ;  /* 0x00000024fc0c7836 */ /* 0x000fe20000000000 */
[----:B------:R-:W-:Y:S01]  /*d760*/  ISETP.LT.AND P4, PT, R78, UR8, !P4 ;  /* 0x000000084e007c0c */ /* 0x000fe2000e781270 */
[----:B------:R-:W-:Y:S01]  /*d770*/  VIADD R14, R252, 0x22 ;  /* 0x00000022fc0e7836 */ /* 0x000fe20000000000 */
[----:B------:R-:W-:Y:S01]  /*d780*/  ISETP.GE.AND P2, PT, R15, UR7, PT ;  /* 0x000000070f007c0c */ /* 0x000fe2000bf46270 */
[C---:B------:R-:W-:Y:S01]  /*d790*/  VIADD R15, R21.reuse, UR4 ;  /* 0x00000004150f7c36 */ /* 0x040fe20008000000 */
[----:B------:R-:W-:Y:S01]  /*d7a0*/  PRMT R20, R48, 0x7632, R20 ;  /* 0x0000763230147816 */ /* 0x000fe20000000014 */
[----:B0-----:R-:W-:-:S04]  /*d7b0*/  IMAD.WIDE R4, R21, 0x2, R8 ;  /* 0x0000000215047825 */ /* 0x001fc800078e0208 */
[----:B-1----:R-:W-:Y:S01]  /*d7c0*/  IMAD.WIDE R10, R21, 0x2, R2 ;  /* 0x00000002150a7825 */ /* 0x002fe200078e0202 */
[----:B------:R-:W-:Y:S01]  /*d7d0*/  ULDC UR6, c[0x0][0x228] ;  /* 0x00008a0000067ab9 */ /* 0x000fe20000000800 */
[----:B------:R-:W-:-:S03]  /*d7e0*/  ULDC UR8, c[0x0][0x228] ;  /* 0x00008a0000087ab9 */ /* 0x000fc60000000800 */
[----:B------:R0:W-:Y:S01]  /*d7f0*/  @P0 STG.E.U16 desc[UR10][R10.64], R44 ;  /* 0x0000002c0a000986 */ /* 0x0001e2000c10150a */
[----:B------:R-:W-:Y:S01]  /*d800*/  ISETP.GE.AND P0, PT, R12, UR7, PT ;  /* 0x000000070c007c0c */ /* 0x000fe2000bf06270 */
[----:B------:R-:W-:Y:S01]  /*d810*/  IMAD.WIDE R6, R15, 0x2, R2 ;  /* 0x000000020f067825 */ /* 0x000fe200078e0202 */
[----:B------:R-:W-:-:S03]  /*d820*/  ISETP.GE.AND P1, PT, R14, UR7, PT ;  /* 0x000000070e007c0c */ /* 0x000fc6000bf26270 */
[----:B------:R-:W-:Y:S01]  /*d830*/  IMAD.WIDE R12, R15, 0x2, R8 ;  /* 0x000000020f0c7825 */ /* 0x000fe200078e0208 */
[----:B0-----:R-:W-:-:S05]  /*d840*/  PRMT R11, R44, 0x7632, R11 ;  /* 0x000076322c0b7816 */ /* 0x001fca000000000b */
[----:B------:R0:W-:Y:S04]  /*d850*/  @P5 STG.E.U16 desc[UR10][R4.64], R11 ;  /* 0x0000000b04005986 */ /* 0x0001e8000c10150a */
[----:B------:R-:W-:Y:S04]  /*d860*/  @P6 STG.E.U16 desc[UR10][R6.64], R48 ;  /* 0x0000003006006986 */ /* 0x000fe8000c10150a */
[----:B------:R1:W-:Y:S01]  /*d870*/  @P4 STG.E.U16 desc[UR10][R12.64], R20 ;  /* 0x000000140c004986 */ /* 0x0003e2000c10150a */
[----:B------:R-:W-:Y:S01]  /*d880*/  ISETP.LT.AND P4, PT, R79, UR5, !P1 ;  /* 0x000000054f007c0c */ /* 0x000fe2000cf81270 */
[----:B------:R-:W-:Y:S01]  /*d890*/  ULDC UR5, c[0x0][0x228] ;  /* 0x00008a0000057ab9 */ /* 0x000fe20000000800 */
[----:B------:R-:W-:Y:S01]  /*d8a0*/  VIADD R15, R15, UR4 ;  /* 0x000000040f0f7c36 */ /* 0x000fe20008000000 */
[----:B------:R-:W-:Y:S01]  /*d8b0*/  ISETP.LT.AND P1, PT, R78, UR5, !P1 ;  /* 0x000000054e007c0c */ /* 0x000fe2000cf21270 */
[----:B------:R-:W-:Y:S01]  /*d8c0*/  VIADD R10, R252, 0x26 ;  /* 0x00000026fc0a7836 */ /* 0x000fe20000000000 */
[----:B------:R-:W-:Y:S01]  /*d8d0*/  ISETP.LT.AND P6, PT, R79, UR6, !P2 ;  /* 0x000000064f007c0c */ /* 0x000fe2000d7c1270 */
[----:B0-----:R-:W-:Y:S01]  /*d8e0*/  IMAD.WIDE R4, R15, 0x2, R2 ;  /* 0x000000020f047825 */ /* 0x001fe200078e0202 */
[----:B------:R-:W-:Y:S01]  /*d8f0*/  ULDC UR5, c[0x0][0x228] ;  /* 0x00008a0000057ab9 */ /* 0x000fe20000000800 */
[----:B------:R-:W-:-:S02]  /*d900*/  ULDC UR6, c[0x0][0x228] ;  /* 0x00008a0000067ab9 */ /* 0x000fc40000000800 */
[----:B------:R-:W-:Y:S01]  /*d910*/  VIADD R21, R15, UR4 ;  /* 0x000000040f157c36 */ /* 0x000fe20008000000 */
[----:B-1----:R-:W-:Y:S01]  /*d920*/  PRMT R13, R45, 0x7632, R13 ;  /* 0x000076322d0d7816 */ /* 0x002fe2000000000d */
[----:B------:R-:W-:Y:S01]  /*d930*/  IMAD.WIDE R6, R15, 0x2, R8 ;  /* 0x000000020f067825 */ /* 0x000fe200078e0208 */
[----:B------:R-:W-:Y:S01]  /*d940*/  @P4 STG.E.U16 desc[UR10][R4.64], R45 ;  /* 0x0000002d04004986 */ /* 0x000fe2000c10150a */
[----:B------:R-:W-:Y:S02]  /*d950*/  ISETP.GE.AND P4, PT, R10, UR7, PT ;  /* 0x000000070a007c0c */ /* 0x000fe4000bf86270 */
[----:B------:R-:W-:Y:S01]  /*d960*/  ISETP.LT.AND P2, PT, R78, UR5, !P2 ;  /* 0x000000054e007c0c */ /* 0x000fe2000d741270 */
[----:B------:R-:W-:Y:S01]  /*d970*/  IMAD.WIDE R10, R21, 0x2, R2 ;  /* 0x00000002150a7825 */ /* 0x000fe200078e0202 */
[----:B------:R0:W-:Y:S01]  /*d980*/  @P1 STG.E.U16 desc[UR10][R6.64], R13 ;  /* 0x0000000d06001986 */ /* 0x0001e2000c10150a */
[----:B------:R-:W-:Y:S02]  /*d990*/  ULDC UR5, c[0x0][0x228] ;  /* 0x00008a0000057ab9 */ /* 0x000fe40000000800 */
[C---:B------:R-:W-:Y:S01]  /*d9a0*/  VIADD R12, R252.reuse, 0x27 ;  /* 0x00000027fc0c7836 */ /* 0x040fe20000000000 */
[----:B------:R1:W-:Y:S01]  /*d9b0*/  @P6 STG.E.U16 desc[UR10][R10.64], R49 ;  /* 0x000000310a006986 */ /* 0x0003e2000c10150a */
[----:B------:R-:W-:Y:S01]  /*d9c0*/  VIADD R14, R252, 0x25 ;  /* 0x00000025fc0e7836 */ /* 0x000fe20000000000 */
[----:B------:R-:W-:Y:S01]  /*d9d0*/  ISETP.LT.AND P6, PT, R79, UR5, !P0 ;  /* 0x000000054f007c0c */ /* 0x000fe2000c7c1270 */
[----:B------:R-:W-:Y:S01]  /*d9e0*/  ULDC UR5, c[0x0][0x228] ;  /* 0x00008a0000057ab9 */ /* 0x000fe20000000800 */
[----:B------:R-:W-:-:S02]  /*d9f0*/  ISETP.GE.AND P1, PT, R12, UR7, PT ;  /* 0x000000070c007c0c */ /* 0x000fc4000bf26270 */
[----:B------:R-:W-:Y:S01]  /*da00*/  ISETP.LT.AND P0, PT, R78, UR6, !P0 ;  /* 0x000000064e007c0c */ /* 0x000fe2000c701270 */
[----:B------:R-:W-:Y:S01]  /*da10*/  ULDC UR6, c[0x0][0x228] ;  /* 0x00008a0000067ab9 */ /* 0x000fe20000000800 */
[----:B0-----:R-:W-:Y:S01]  /*da20*/  IMAD.WIDE R12, R21, 0x2, R8 ;  /* 0x00000002150c7825 */ /* 0x001fe200078e0208 */
[----:B------:R-:W-:Y:S02]  /*da30*/  PRMT R5, R49, 0x7632, R5 ;  /* 0x0000763231057816 */ /* 0x000fe40000000005 */
[----:B------:R-:W-:Y:S01]  /*da40*/  ISETP.GE.AND P5, PT, R14, UR7, PT ;  /* 0x000000070e007c0c */ /* 0x000fe2000bfa6270 */
[----:B------:R-:W-:Y:S02]  /*da50*/  VIADD R21, R21, UR4 ;  /* 0x0000000415157c36 */ /* 0x000fe40008000000 */
        /* <DEDUP_REMOVED lines=12> */
[C---:B------:R-:W-:Y:S01]  /*db20*/  IMAD.WIDE R12, R21.reuse, 0x2, R8 ;  /* 0x00000002150c7825 */ /* 0x040fe200078e0208 */
        /* <DEDUP_REMOVED lines=27> */
[C---:B0-----:R-:W-:Y:S01]  /*dce0*/  IMAD.WIDE R10, R21.reuse, 0x2, R2 ;  /* 0x00000002150a7825 */ /* 0x041fe200078e0202 */
[----:B------:R-:W-:Y:S01]  /*dcf0*/  ISETP.GE.AND P2, PT, R14, UR7, PT ;  /* 0x000000070e007c0c */ /* 0x000fe2000bf46270 */
[----:B------:R-:W-:Y:S01]  /*dd00*/  ULDC UR6, c[0x0][0x228] ;  /* 0x00008a0000067ab9 */ /* 0x000fe20000000800 */
[----:B------:R-:W-:Y:S01]  /*dd10*/  PRMT R20, R52, 0x7632, R20 ;  /* 0x0000763234147816 */ /* 0x000fe20000000014 */
[----:B------:R-:W-:Y:S01]  /*dd20*/  IMAD.WIDE R4, R21, 0x2, R8 ;  /* 0x0000000215047825 */ /* 0x000fe200078e0208 */
[----:B------:R0:W-:Y:S03]  /*dd30*/  @P5 STG.E.U16 desc[UR10][R10.64], R51 ;  /* 0x000000330a005986 */ /* 0x0001e6000c10150a */
[----:B------:R-:W-:Y:S01]  /*dd40*/  IMAD.WIDE R6, R15, 0x2, R2 ;  /* 0x000000020f067825 */ /* 0x000fe200078e0202 */
        /* <DEDUP_REMOVED lines=33> */
[----:B0-----:R-:W-:Y:S01]  /*df60*/  IMAD.WIDE R12, R21, 0x2, R8 ;  /* 0x00000002150c7825 */ /* 0x001fe200078e0208 */
[----:B------:R-:W-:Y:S02]  /*df70*/  PRMT R5, R53, 0x7632, R5 ;  /* 0x0000763235057816 */ /* 0x000fe40000000005 */
[----:B------:R-:W-:Y:S01]  /*df80*/  ISETP.GE.AND P1, PT, R14, UR7, PT ;  /* 0x000000070e007c0c */ /* 0x000fe2000bf26270 */
[----:B------:R-:W-:-:S02]  /*df90*/  VIADD R21, R21, UR4 ;  /* 0x0000000415157c36 */ /* 0x000fc40008000000 */
[----:B------:R0:W-:Y:S01]  /*dfa0*/  @P0 STG.E.U16 desc[UR10][R12.64], R5 ;  /* 0x000000050c000986 */ /* 0x0001e2000c10150a */
[----:B------:R-:W-:Y:S01]  /*dfb0*/  ISETP.LT.AND P0, PT, R79, UR5, !P1 ;  /* 0x000000054f007c0c */ /* 0x000fe2000cf01270 */
[----:B------:R-:W-:Y:S01]  /*dfc0*/  IMAD.WIDE R6, R21, 0x2, R8 ;  /* 0x0000000215067825 */ /* 0x000fe200078e0208 */
        /* <DEDUP_REMOVED lines=103> */
[----:B------:R-:W-:Y:S01]  /*e640*/  IMAD.WIDE R6, R21, 0x2, R8 ;  /* 0x0000000215067825 */ /* 0x000fe200078e0208 */
[----:B------:R-:W-:Y:S02]  /*e650*/  ISETP.GE.AND P6, PT, R14, UR7, PT ;  /* 0x000000070e007c0c */ /* 0x000fe4000bfc6270 */
[----:B------:R-:W-:Y:S01]  /*e660*/  ISETP.LT.AND P5, PT, R79, UR5, !P0 ;  /* 0x000000054f007c0c */ /* 0x000fe2000c7a1270 */
[----:B------:R-:W-:Y:S01]  /*e670*/  ULDC UR5, c[0x0][0x228] ;  /* 0x00008a0000057ab9 */ /* 0x000fe20000000800 */
[----:B0-----:R-:W-:Y:S01]  /*e680*/  PRMT R11, R62, 0x7632, R11 ;  /* 0x000076323e0b7816 */ /* 0x001fe2000000000b */
[C---:B-1----:R-:W-:Y:S01]  /*e690*/  IMAD.WIDE R4, R21.reuse, 0x2, R2 ;  /* 0x0000000215047825 */ /* 0x042fe200078e0202 */
[----:B------:R-:W-:Y:S01]  /*e6a0*/  ISETP.LT.AND P0, PT, R78, UR5, !P0 ;  /* 0x000000054e007c0c */ /* 0x000fe2000c701270 */
[----:B------:R-:W-:Y:S02]  /*e6b0*/  ULDC UR5, c[0x0][0x228] ;  /* 0x00008a0000057ab9 */ /* 0x000fe40000000800 */
[----:B------:R-:W-:Y:S01]  /*e6c0*/  VIADD R15, R252, 0x38 ;  /* 0x00000038fc0f7836 */ /* 0x000fe20000000000 */
[----:B------:R0:W-:Y:S01]  /*e6d0*/  @P1 STG.E.U16 desc[UR10][R4.64], R62 ;  /* 0x0000003e04001986 */ /* 0x0001e2000c10150a */
[----:B------:R-:W-:-:S03]  /*e6e0*/  VIADD R21, R21, UR4 ;  /* 0x0000000415157c36 */ /* 0x000fc60008000000 */
[----:B------:R1:W-:Y:S01]  /*e6f0*/  @P4 STG.E.U16 desc[UR10][R6.64], R11 ;  /* 0x0000000b06004986 */ /* 0x0003e2000c10150a */
[----:B------:R-:W-:Y:S01]  /*e700*/  ISETP.LT.AND P4, PT, R79, UR6, !P6 ;  /* 0x000000064f007c0c */ /* 0x000fe2000f781270 */
[----:B------:R-:W-:Y:S01]  /*e710*/  VIADD R14, R252, 0x37 ;  /* 0x00000037fc0e7836 */ /* 0x000fe20000000000 */
[----:B------:R-:W-:Y:S01]  /*e720*/  ISETP.GE.AND P1, PT, R15, UR7, PT ;  /* 0x000000070f007c0c */ /* 0x000fe2000bf26270 */
[C---:B------:R-:W-:Y:S01]  /*e730*/  VIADD R15, R21.reuse, UR4 ;  /* 0x00000004150f7c36 */ /* 0x040fe20008000000 */
[----:B------:R-:W-:Y:S01]  /*e740*/  PRMT R20, R66, 0x7632, R20 ;  /* 0x0000763242147816 */ /* 0x000fe20000000014 */
[----:B------:R-:W-:Y:S01]  /*e750*/  ULDC UR6, c[0x0][0x228] ;  /* 0x00008a0000067ab9 */ /* 0x000fe20000000800 */
[C---:B0-----:R-:W-:Y:S01]  /*e760*/  IMAD.WIDE R4, R21.reuse, 0x2, R8 ;  /* 0x0000000215047825 */ /* 0x041fe200078e0208 */
[----:B------:R-:W-:Y:S01]  /*e770*/  ISETP.LT.AND P6, PT, R78, UR8, !P6 ;  /* 0x000000084e007c0c */ /* 0x000fe2000f7c1270 */
[----:B------:R-:W-:Y:S02]  /*e780*/  ULDC UR8, c[0x0][0x228] ;  /* 0x00008a0000087ab9 */ /* 0x000fe40000000800 */
[----:B-1----:R-:W-:Y:S01]  /*e790*/  IMAD.WIDE R10, R21, 0x2, R2 ;  /* 0x00000002150a7825 */ /* 0x002fe200078e0202 */
[----:B------:R-:W-:-:S03]  /*e7a0*/  ISETP.GE.AND P2, PT, R14, UR7, PT ;  /* 0x000000070e007c0c */ /* 0x000fc6000bf46270 */
[----:B------:R-:W-:Y:S01]  /*e7b0*/  IMAD.WIDE R6, R15, 0x2, R2 ;  /* 0x000000020f067825 */ /* 0x000fe200078e0202 */
[----:B------:R0:W-:Y:S04]  /*e7c0*/  @P5 STG.E.U16 desc[UR10][R10.64], R66 ;  /* 0x000000420a005986 */ /* 0x0001e8000c10150a */
[----:B------:R1:W-:Y:S04]  /*e7d0*/  @P0 STG.E.U16 desc[UR10][R4.64], R20 ;  /* 0x0000001404000986 */ /* 0x0003e8000c10150a */
[----:B------:R3:W-:Y:S01]  /*e7e0*/  @P4 STG.E.U16 desc[UR10][R6.64], R63 ;  /* 0x0000003f06004986 */ /* 0x0007e2000c10150a */
[----:B------:R-:W-:Y:S01]  /*e7f0*/  ISETP.LT.AND P4, PT, R79, UR5, !P2 ;  /* 0x000000054f007c0c */ /* 0x000fe2000d781270 */
[----:B------:R-:W-:Y:S01]  /*e800*/  IMAD.WIDE R12, R15, 0x2, R8 ;  /* 0x000000020f0c7825 */ /* 0x000fe200078e0208 */
[----:B0-----:R-:W-:Y:S01]  /*e810*/  PRMT R11, R63, 0x7632, R11 ;  /* 0x000076323f0b7816 */ /* 0x001fe2000000000b */
[----:B------:R-:W-:-:S02]  /*e820*/  ULDC UR5, c[0x0][0x228] ;  /* 0x00008a0000057ab9 */ /* 0x000fc40000000800 */
[----:B------:R-:W-:Y:S01]  /*e830*/  VIADD R15, R15, UR4 ;  /* 0x000000040f0f7c36 */ /* 0x000fe20008000000 */
[----:B------:R-:W-:Y:S01]  /*e840*/  ISETP.LT.AND P2, PT, R78, UR6, !P2 ;  /* 0x000000064e007c0c */ /* 0x000fe2000d741270 */
[C---:B------:R-:W-:Y:S01]  /*e850*/  VIADD R14, R252.reuse, 0x39 ;  /* 0x00000039fc0e7836 */ /* 0x040fe20000000000 */
[----:B------:R0:W-:Y:S01]  /*e860*/  @P6 STG.E.U16 desc[UR10][R12.64], R11 ;  /* 0x0000000b0c006986 */ /* 0x0001e2000c10150a */
[----:B-1----:R-:W-:Y:S01]  /*e870*/  IMAD.WIDE R4, R15, 0x2, R2 ;  /* 0x000000020f047825 */ /* 0x002fe200078e0202 */
[----:B------:R-:W-:Y:S01]  /*e880*/  ISETP.LT.AND P6, PT, R79, UR8, !P1 ;  /* 0x000000084f007c0c */ /* 0x000fe2000cfc1270 */
[----:B------:R-:W-:Y:S02]  /*e890*/  ULDC UR6, c[0x0][0x228] ;  /* 0x00008a0000067ab9 */ /* 0x000fe40000000800 */
[----:B------:R-:W-:Y:S01]  /*e8a0*/  VIADD R10, R252, 0x3a ;  /* 0x0000003afc0a7836 */ /* 0x000fe20000000000 */
[----:B------:R1:W-:Y:S01]  /*e8b0*/  @P4 STG.E.U16 desc[UR10][R4.64], R67 ;  /* 0x0000004304004986 */ /* 0x0003e2000c10150a */
[----:B------:R-:W-:Y:S01]  /*e8c0*/  VIADD R21, R15, UR4 ;  /* 0x000000040f157c36 */ /* 0x000fe20008000000 */
[----:B------:R-:W-:Y:S01]  /*e8d0*/  PRMT R0, R67, 0x7632, R0 ;  /* 0x0000763243007816 */ /* 0x000fe20000000000 */
[----:B---3--:R-:W-:Y:S01]  /*e8e0*/  IMAD.WIDE R6, R15, 0x2, R8 ;  /* 0x000000020f067825 */ /* 0x008fe200078e0208 */
[----:B------:R-:W-:Y:S01]  /*e8f0*/  ISETP.LT.AND P4, PT, R78, UR5, !P1 ;  /* 0x000000054e007c0c */ /* 0x000fe2000cf81270 */
[----:B------:R-:W-:Y:S01]  /*e900*/  ULDC UR5, c[0x0][0x228] ;  /* 0x00008a0000057ab9 */ /* 0x000fe20000000800 */
[----:B------:R-:W-:Y:S01]  /*e910*/  ISETP.GE.AND P5, PT, R14, UR7, PT ;  /* 0x000000070e007c0c */ /* 0x000fe2000bfa6270 */
[----:B0-----:R-:W-:Y:S01]  /*e920*/  VIADD R12, R252, 0x3b ;  /* 0x0000003bfc0c7836 */ /* 0x001fe20000000000 */
[----:B------:R-:W-:Y:S01]  /*e930*/  ISETP.GE.AND P0, PT, R10, UR7, PT ;  /* 0x000000070a007c0c */ /* 0x000fe2000bf06270 */
[----:B------:R-:W-:Y:S01]  /*e940*/  IMAD.WIDE R10, R21, 0x2, R2 ;  /* 0x00000002150a7825 */ /* 0x000fe200078e0202 */
[----:B------:R0:W-:Y:S01]  /*e950*/  @P2 STG.E.U16 desc[UR10][R6.64], R0 ;  /* 0x0000000006002986 */ /* 0x0001e2000c10150a */
[----:B------:R-:W-:Y:S01]  /*e960*/  ISETP.LT.AND P2, PT, R79, UR5, !P5 ;  /* 0x000000054f007c0c */ /* 0x000fe2000ef41270 */
[----:B------:R-:W-:Y:S01]  /*e970*/  ULDC UR8, c[0x0][0x228] ;  /* 0x00008a0000087ab9 */ /* 0x000fe20000000800 */
[----:B------:R-:W-:Y:S01]  /*e980*/  ISETP.GE.AND P1, PT, R12, UR7, PT ;  /* 0x000000070c007c0c */ /* 0x000fe2000bf26270 */
[----:B------:R2:W-:Y:S01]  /*e990*/  @P6 STG.E.U16 desc[UR10][R10.64], R16 ;  /* 0x000000100a006986 */ /* 0x0005e2000c10150a */
[----:B------:R-:W-:Y:S01]  /*e9a0*/  ISETP.LT.AND P5, PT, R78, UR6, !P5 ;  /* 0x000000064e007c0c */ /* 0x000fe2000efa1270 */
[----:B------:R-:W-:Y:S01]  /*e9b0*/  IMAD.WIDE R12, R21, 0x2, R8 ;  /* 0x00000002150c7825 */ /* 0x000fe200078e0208 */
[----:B-1----:R-:W-:Y:S01]  /*e9c0*/  PRMT R5, R16, 0x7632, R5 ;  /* 0x0000763210057816 */ /* 0x002fe20000000005 */
[----:B------:R-:W-:Y:S01]  /*e9d0*/  ULDC UR5, c[0x0][0x228] ;  /* 0x00008a0000057ab9 */ /* 0x000fe20000000800 */
[----:B------:R-:W-:Y:S01]  /*e9e0*/  ISETP.LT.AND P6, PT, R79, UR8, !P0 ;  /* 0x000000084f007c0c */ /* 0x000fe2000c7c1270 */
[----:B------:R-:W-:Y:S01]  /*e9f0*/  VIADD R21, R21, UR4 ;  /* 0x0000000415157c36 */ /* 0x000fe20008000000 */
[----:B------:R-:W-:Y:S01]  /*ea00*/  ULDC UR6, c[0x0][0x228] ;  /* 0x00008a0000067ab9 */ /* 0x000fe20000000800 */
[----:B------:R1:W-:Y:S01]  /*ea10*/  @P4 STG.E.U16 desc[UR10][R12.64], R5 ;  /* 0x000000050c004986 */ /* 0x0003e2000c10150a */
[----:B0-----:R-:W-:Y:S01]  /*ea20*/  VIADD R0, R252, 0x3c ;  /* 0x0000003cfc007836 */ /* 0x001fe20000000000 */
[----:B------:R-:W-:Y:S01]  /*ea30*/  ULDC UR8, c[0x0][0x228] ;  /* 0x00008a0000087ab9 */ /* 0x000fe20000000800 */
[C---:B------:R-:W-:Y:S01]  /*ea40*/  VIADD R15, R21.reuse, UR4 ;  /* 0x00000004150f7c36 */ /* 0x040fe20008000000 */
[----:B--2---:R-:W-:Y:S01]  /*ea50*/  PRMT R16, R24, 0x7632, R16 ;  /* 0x0000763218107816 */ /* 0x004fe20000000010 */
[----:B------:R-:W-:Y:S01]  /*ea60*/  IMAD.WIDE R6, R21, 0x2, R8 ;  /* 0x0000000215067825 */ /* 0x000fe200078e0208 */
[----:B------:R-:W-:-:S03]  /*ea70*/  ISETP.GE.AND P4, PT, R0, UR7, PT ;  /* 0x0000000700007c0c */ /* 0x000fc6000bf86270 */
[----:B------:R-:W-:-:S04]  /*ea80*/  IMAD.WIDE R10, R15, 0x2, R2 ;  /* 0x000000020f0a7825 */ /* 0x000fc800078e0202 */
[----:B-1----:R-:W-:Y:S01]  /*ea90*/  IMAD.WIDE R4, R21, 0x2, R2 ;  /* 0x0000000215047825 */ /* 0x002fe200078e0202 */
[----:B------:R-:W-:Y:S01]  /*eaa0*/  ISETP.LT.AND P0, PT, R78, UR5, !P0 ;  /* 0x000000054e007c0c */ /* 0x000fe2000c701270 */
[----:B------:R-:W-:-:S03]  /*eab0*/  ULDC UR5, c[0x0][0x228] ;  /* 0x00008a0000057ab9 */ /* 0x000fc60000000800 */
[----:B------:R0:W-:Y:S01]  /*eac0*/  @P2 STG.E.U16 desc[UR10][R4.64], R24 ;  /* 0x0000001804002986 */ /* 0x0001e2000c10150a */
[----:B------:R-:W-:-:S03]  /*ead0*/  VIADD R13, R15, UR4 ;  /* 0x000000040f0d7c36 */ /* 0x000fc60008000000 */
[----:B------:R1:W-:Y:S01]  /*eae0*/  @P5 STG.E.U16 desc[UR10][R6.64], R16 ;  /* 0x0000001006005986 */ /* 0x0003e2000c10150a */
[C---:B------:R-:W-:Y:S01]  /*eaf0*/  ISETP.LT.AND P5, PT, R79.reuse, UR6, !P1 ;  /* 0x000000064f007c0c */ /* 0x040fe2000cfa1270 */
[----:B------:R-:W-:Y:S01]  /*eb00*/  VIADD R14, R252, 0x3d ;  /* 0x0000003dfc0e7836 */ /* 0x000fe20000000000 */
[----:B------:R-:W-:Y:S01]  /*eb10*/  ISETP.LT.AND P1, PT, R78, UR8, !P1 ;  /* 0x000000084e007c0c */ /* 0x000fe2000cf21270 */
[----:B------:R2:W-:Y:S01]  /*eb20*/  @P6 STG.E.U16 desc[UR10][R10.64], R17 ;  /* 0x000000110a006986 */ /* 0x0005e2000c10150a */
[----:B------:R-:W-:Y:S02]  /*eb30*/  ISETP.LT.AND P6, PT, R79, UR9, !P4 ;  /* 0x000000094f007c0c */ /* 0x000fe4000e7c1270 */
[----:B------:R-:W-:Y:S01]  /*eb40*/  PRMT R0, R17, 0x7632, R0 ;  /* 0x0000763211007816 */ /* 0x000fe20000000000 */
[----:B0-----:R-:W-:Y:S01]  /*eb50*/  IMAD.WIDE R4, R15, 0x2, R8 ;  /* 0x000000020f047825 */ /* 0x001fe200078e0208 */
[----:B------:R-:W-:Y:S01]  /*eb60*/  ISETP.GE.AND P2, PT, R14, UR7, PT ;  /* 0x000000070e007c0c */ /* 0x000fe2000bf46270 */
[----:B------:R-:W-:Y:S01]  /*eb70*/  ULDC UR6, c[0x0][0x228] ;  /* 0x00008a0000067ab9 */ /* 0x000fe20000000800 */
[----:B------:R-:W-:Y:S01]  /*eb80*/  PRMT R14, R25, 0x7632, R14 ;  /* 0x00007632190e7816 */ /* 0x000fe2000000000e */
[----:B-1----:R-:W-:Y:S01]  /*eb90*/  IMAD.WIDE R6, R13, 0x2, R2 ;  /* 0x000000020d067825 */ /* 0x002fe200078e0202 */
[----:B------:R-:W-:-:S03]  /*eba0*/  ULDC UR8, c[0x0][0x228] ;  /* 0x00008a0000087ab9 */ /* 0x000fc60000000800 */
[C---:B--2---:R-:W-:Y:S02]  /*ebb0*/  VIADD R17, R13.reuse, UR4 ;  /* 0x000000040d117c36 */ /* 0x044fe40008000000 */
[----:B------:R-:W-:Y:S02]  /*ebc0*/  VIADD R252, R252, 0x3e ;  /* 0x0000003efcfc7836 */ /* 0x000fe40000000000 */
[----:B------:R-:W-:Y:S01]  /*ebd0*/  IMAD.WIDE R10, R13, 0x2, R8 ;  /* 0x000000020d0a7825 */ /* 0x000fe200078e0208 */
[----:B------:R-:W-:Y:S03]  /*ebe0*/  @P0 STG.E.U16 desc[UR10][R4.64], R0 ;  /* 0x0000000004000986 */ /* 0x000fe6000c10150a */
[----:B------:R-:W-:Y:S01]  /*ebf0*/  IMAD.WIDE R12, R17, 0x2, R2 ;  /* 0x00000002110c7825 */ /* 0x000fe200078e0202 */
[----:B------:R-:W-:Y:S01]  /*ec00*/  @P5 STG.E.U16 desc[UR10][R6.64], R25 ;  /* 0x0000001906005986 */ /* 0x000fe2000c10150a */
[----:B------:R-:W-:Y:S01]  /*ec10*/  ISETP.GE.AND P0, PT, R252, UR7, PT ;  /* 0x00000007fc007c0c */ /* 0x000fe2000bf06270 */
[----:B------:R-:W-:-:S02]  /*ec20*/  ULDC UR7, c[0x0][0x228] ;  /* 0x00008a0000077ab9 */ /* 0x000fc40000000800 */
[----:B------:R0:W-:Y:S01]  /*ec30*/  @P1 STG.E.U16 desc[UR10][R10.64], R14 ;  /* 0x0000000e0a001986 */ /* 0x0001e2000c10150a */
[C---:B------:R-:W-:Y:S01]  /*ec40*/  ISETP.LT.AND P5, PT, R79.reuse, UR6, !P0 ;  /* 0x000000064f007c0c */ /* 0x040fe2000c7a1270 */
[----:B------:R-:W-:Y:S02]  /*ec50*/  ULDC UR6, c[0x0][0x228] ;  /* 0x00008a0000067ab9 */ /* 0x000fe40000000800 */
[----:B------:R1:W-:Y:S01]  /*ec60*/  @P6 STG.E.U16 desc[UR10][R12.64], R18 ;  /* 0x000000120c006986 */ /* 0x0003e2000c10150a */
[C---:B------:R-:W-:Y:S01]  /*ec70*/  ISETP.LT.AND P6, PT, R79.reuse, UR5, !P2 ;  /* 0x000000054f007c0c */ /* 0x040fe2000d7c1270 */
[----:B------:R-:W-:Y:S01]  /*ec80*/  ULDC UR5, c[0x0][0x228] ;  /* 0x00008a0000057ab9 */ /* 0x000fe20000000800 */
[----:B------:R-:W-:Y:S01]  /*ec90*/  ISETP.LT.AND P1, PT, R79, UR7, !P3 ;  /* 0x000000074f007c0c */ /* 0x000fe2000df21270 */
[----:B------:R-:W-:Y:S01]  /*eca0*/  ULDC UR7, c[0x0][0x228] ;  /* 0x00008a0000077ab9 */ /* 0x000fe20000000800 */
[C---:B------:R-:W-:Y:S02]  /*ecb0*/  ISETP.LT.AND P4, PT, R78.reuse, UR5, !P4 ;  /* 0x000000054e007c0c */ /* 0x040fe4000e781270 */
[C---:B------:R-:W-:Y:S01]  /*ecc0*/  ISETP.LT.AND P2, PT, R78.reuse, UR6, !P2 ;  /* 0x000000064e007c0c */ /* 0x040fe2000d741270 */
[----:B0-----:R-:W-:Y:S01]  /*ecd0*/  VIADD R11, R17, UR4 ;  /* 0x00000004110b7c36 */ /* 0x001fe20008000000 */
[----:B------:R-:W-:-:S02]  /*ece0*/  ISETP.LT.AND P0, PT, R78, UR7, !P0 ;  /* 0x000000074e007c0c */ /* 0x000fc4000c701270 */
[----:B------:R-:W-:Y:S01]  /*ecf0*/  ISETP.LT.AND P3, PT, R78, UR8, !P3 ;  /* 0x000000084e007c0c */ /* 0x000fe2000df61270 */
[----:B------:R-:W-:Y:S01]  /*ed00*/  VIADD R15, R11, UR4 ;  /* 0x000000040b0f7c36 */ /* 0x000fe20008000000 */
[----:B-1----:R-:W-:Y:S01]  /*ed10*/  PRMT R18, R18, 0x7632, R18 ;  /* 0x0000763212127816 */ /* 0x002fe20000000012 */
[----:B------:R-:W-:Y:S01]  /*ed20*/  IMAD.WIDE R4, R17, 0x2, R8 ;  /* 0x0000000211047825 */ /* 0x000fe200078e0208 */
[----:B------:R-:W-:-:S03]  /*ed30*/  PRMT R0, R26, 0x7632, R0 ;  /* 0x000076321a007816 */ /* 0x000fc60000000000 */
[----:B------:R-:W-:Y:S02]  /*ed40*/  VIADD R17, R15, UR4 ;  /* 0x000000040f117c36 */ /* 0x000fe40008000000 */
[----:B------:R-:W-:Y:S01]  /*ed50*/  IMAD.WIDE R6, R11, 0x2, R2 ;  /* 0x000000020b067825 */ /* 0x000fe200078e0202 */
[----:B------:R-:W-:-:S03]  /*ed60*/  PRMT R16, R19, 0x7632, R16 ;  /* 0x0000763213107816 */ /* 0x000fc60000000010 */
[----:B------:R-:W-:Y:S01]  /*ed70*/  IMAD.WIDE R10, R11, 0x2, R8 ;  /* 0x000000020b0a7825 */ /* 0x000fe200078e0208 */
[----:B------:R0:W-:Y:S03]  /*ed80*/  @P4 STG.E.U16 desc[UR10][R4.64], R18 ;  /* 0x0000001204004986 */ /* 0x0001e6000c10150a */
[C---:B------:R-:W-:Y:S01]  /*ed90*/  IMAD.WIDE R12, R15.reuse, 0x2, R2 ;  /* 0x000000020f0c7825 */ /* 0x040fe200078e0202 */
[----:B------:R0:W-:Y:S03]  /*eda0*/  @P6 STG.E.U16 desc[UR10][R6.64], R26 ;  /* 0x0000001a06006986 */ /* 0x0001e6000c10150a */
[----:B------:R-:W-:Y:S01]  /*edb0*/  IMAD.WIDE R14, R15, 0x2, R8 ;  /* 0x000000020f0e7825 */ /* 0x000fe200078e0208 */
[----:B------:R0:W-:Y:S03]  /*edc0*/  @P2 STG.E.U16 desc[UR10][R10.64], R0 ;  /* 0x000000000a002986 */ /* 0x0001e6000c10150a */
[C---:B------:R-:W-:Y:S01]  /*edd0*/  IMAD.WIDE R2, R17.reuse, 0x2, R2 ;  /* 0x0000000211027825 */ /* 0x040fe200078e0202 */
[----:B------:R0:W-:Y:S04]  /*ede0*/  @P5 STG.E.U16 desc[UR10][R12.64], R19 ;  /* 0x000000130c005986 */ /* 0x0001e8000c10150a */
[----:B------:R0:W-:Y:S01]  /*edf0*/  @P0 STG.E.U16 desc[UR10][R14.64], R16 ;  /* 0x000000100e000986 */ /* 0x0001e2000c10150a */
[----:B------:R-:W-:-:S03]  /*ee00*/  IMAD.WIDE R8, R17, 0x2, R8 ;  /* 0x0000000211087825 */ /* 0x000fc600078e0208 */
[----:B------:R0:W-:Y:S01]  /*ee10*/  @P1 STG.E.U16 desc[UR10][R2.64], R27 ;  /* 0x0000001b02001986 */ /* 0x0001e2000c10150a */
[----:B------:R-:W-:Y:S05]  /*ee20*/  @!P3 EXIT ;  /* 0x000000000000b94d */ /* 0x000fea0003800000 */
[----:B0-----:R-:W-:-:S05]  /*ee30*/  PRMT R4, R27, 0x7632, R4 ;  /* 0x000076321b047816 */ /* 0x001fca0000000004 */
[----:B------:R-:W-:Y:S01]  /*ee40*/  STG.E.U16 desc[UR10][R8.64], R4 ;  /* 0x0000000408007986 */ /* 0x000fe2000c10150a */
[----:B------:R-:W-:Y:S05]  /*ee50*/  EXIT ;  /* 0x000000000000794d */ /* 0x000fea0003800000 */
.L_x_2:
[----:B------:R-:W-:-:S00]  /*ee60*/  BRA `(.L_x_2) ;  /* 0xfffffffc00fc7947 */ /* 0x000fc0000383ffff */
[----:B------:R-:W-:-:S00]  /*ee70*/  NOP ;  /* 0x0000000000007918 */ /* 0x000fc00000000000 */
        /* <DEDUP_REMOVED lines=8> */
.L_x_3:


//--------------------- .nv.shared.matmul_kernel  --------------------------
	.section	.nv.shared.matmul_kernel,"aw",@nobits
	.sectionflags	@""
	.align	16
	.zero		1024


//--------------------- .nv.shared.reserved.0     --------------------------
	.section	.nv.shared.reserved.0,"aw",@nobits
	.weak		__nv_reservedSMEM_offset_0_alias
	.size		__nv_reservedSMEM_offset_0_alias, 0, 0
	.other		__nv_reservedSMEM_offset_0_alias,@"STO_CUDA_RESERVED_SHARED STV_DEFAULT"
__nv_reservedSMEM_offset_0_alias:
	.zero		0


//--------------------- .nv.constant0.matmul_kernel --------------------------
	.section	.nv.constant0.matmul_kernel,"a",@progbits
	.sectionflags	@""
	.align	4
.nv.constant0.matmul_kernel:
	.zero		608


//--------------------- SYMBOLS --------------------------

	.type		.nv.reservedSmem.offset0,@object
	.size		.nv.reservedSmem.offset0,0x4
